//
// Generated by NVIDIA NVVM Compiler
//
// Compiler Build ID: CL-36424714
// Cuda compilation tools, release 13.0, V13.0.88
// Based on NVVM 20.0.0
//

.version 9.0
.target sm_100
.address_size 64

	// .globl	_Z13render_kernelP6float3P9GPUSphereiP8GPULighti9GPUCameraiiii
.global .align 4 .b8 precalc_xorwow_matrix[102400];
.global .align 4 .b8 precalc_xorwow_offset_matrix[102400];
.global .align 4 .b8 mrg32k3aM1[2304];
.global .align 4 .b8 mrg32k3aM2[2304];
.global .align 4 .b8 mrg32k3aM1SubSeq[2016];
.global .align 4 .b8 mrg32k3aM2SubSeq[2016];
.global .align 4 .b8 mrg32k3aM1Seq[2304];
.global .align 4 .b8 mrg32k3aM2Seq[2304];
.const .align 8 .b8 __cr_lgamma_table[72];
.extern .shared .align 16 .b8 shared_spheres[];

.visible .entry _Z13render_kernelP6float3P9GPUSphereiP8GPULighti9GPUCameraiiii(
	.param .u64 .ptr .align 1 _Z13render_kernelP6float3P9GPUSphereiP8GPULighti9GPUCameraiiii_param_0,
	.param .u64 .ptr .align 1 _Z13render_kernelP6float3P9GPUSphereiP8GPULighti9GPUCameraiiii_param_1,
	.param .u32 _Z13render_kernelP6float3P9GPUSphereiP8GPULighti9GPUCameraiiii_param_2,
	.param .u64 .ptr .align 1 _Z13render_kernelP6float3P9GPUSphereiP8GPULighti9GPUCameraiiii_param_3,
	.param .u32 _Z13render_kernelP6float3P9GPUSphereiP8GPULighti9GPUCameraiiii_param_4,
	.param .align 4 .b8 _Z13render_kernelP6float3P9GPUSphereiP8GPULighti9GPUCameraiiii_param_5[48],
	.param .u32 _Z13render_kernelP6float3P9GPUSphereiP8GPULighti9GPUCameraiiii_param_6,
	.param .u32 _Z13render_kernelP6float3P9GPUSphereiP8GPULighti9GPUCameraiiii_param_7,
	.param .u32 _Z13render_kernelP6float3P9GPUSphereiP8GPULighti9GPUCameraiiii_param_8,
	.param .u32 _Z13render_kernelP6float3P9GPUSphereiP8GPULighti9GPUCameraiiii_param_9
)
{
	.reg .pred 	%p<110>;
	.reg .b32 	%r<79>;
	.reg .b32 	%f<787>;
	.reg .b64 	%rd<98>;

	ld.param.f32 	%f228, [_Z13render_kernelP6float3P9GPUSphereiP8GPULighti9GPUCameraiiii_param_5+44];
	ld.param.f32 	%f227, [_Z13render_kernelP6float3P9GPUSphereiP8GPULighti9GPUCameraiiii_param_5+40];
	ld.param.f32 	%f226, [_Z13render_kernelP6float3P9GPUSphereiP8GPULighti9GPUCameraiiii_param_5+36];
	ld.param.f32 	%f225, [_Z13render_kernelP6float3P9GPUSphereiP8GPULighti9GPUCameraiiii_param_5+32];
	ld.param.f32 	%f224, [_Z13render_kernelP6float3P9GPUSphereiP8GPULighti9GPUCameraiiii_param_5+28];
	ld.param.f32 	%f223, [_Z13render_kernelP6float3P9GPUSphereiP8GPULighti9GPUCameraiiii_param_5+24];
	ld.param.f32 	%f222, [_Z13render_kernelP6float3P9GPUSphereiP8GPULighti9GPUCameraiiii_param_5+20];
	ld.param.f32 	%f221, [_Z13render_kernelP6float3P9GPUSphereiP8GPULighti9GPUCameraiiii_param_5+16];
	ld.param.f32 	%f220, [_Z13render_kernelP6float3P9GPUSphereiP8GPULighti9GPUCameraiiii_param_5+12];
	ld.param.f32 	%f219, [_Z13render_kernelP6float3P9GPUSphereiP8GPULighti9GPUCameraiiii_param_5+8];
	ld.param.f32 	%f218, [_Z13render_kernelP6float3P9GPUSphereiP8GPULighti9GPUCameraiiii_param_5+4];
	ld.param.f32 	%f217, [_Z13render_kernelP6float3P9GPUSphereiP8GPULighti9GPUCameraiiii_param_5];
	ld.param.u64 	%rd48, [_Z13render_kernelP6float3P9GPUSphereiP8GPULighti9GPUCameraiiii_param_1];
	ld.param.u32 	%r26, [_Z13render_kernelP6float3P9GPUSphereiP8GPULighti9GPUCameraiiii_param_2];
	ld.param.u64 	%rd49, [_Z13render_kernelP6float3P9GPUSphereiP8GPULighti9GPUCameraiiii_param_3];
	ld.param.u32 	%r27, [_Z13render_kernelP6float3P9GPUSphereiP8GPULighti9GPUCameraiiii_param_4];
	ld.param.u32 	%r28, [_Z13render_kernelP6float3P9GPUSphereiP8GPULighti9GPUCameraiiii_param_6];
	ld.param.u32 	%r32, [_Z13render_kernelP6float3P9GPUSphereiP8GPULighti9GPUCameraiiii_param_7];
	ld.param.u32 	%r30, [_Z13render_kernelP6float3P9GPUSphereiP8GPULighti9GPUCameraiiii_param_8];
	ld.param.u32 	%r31, [_Z13render_kernelP6float3P9GPUSphereiP8GPULighti9GPUCameraiiii_param_9];
	cvta.to.global.u64 	%rd1, %rd48;
	mov.u32 	%r33, %ctaid.x;
	mov.u32 	%r34, %ntid.x;
	mov.u32 	%r35, %tid.x;
	mad.lo.s32 	%r1, %r33, %r34, %r35;
	mov.u32 	%r36, %ctaid.y;
	mov.u32 	%r37, %ntid.y;
	mov.u32 	%r38, %tid.y;
	mad.lo.s32 	%r39, %r36, %r37, %r38;
	setp.ge.s32 	%p15, %r1, %r28;
	setp.ge.s32 	%p16, %r39, %r32;
	or.pred  	%p17, %p15, %p16;
	mov.f32 	%f784, 0f00000000;
	mov.f32 	%f785, 0f00000000;
	mov.f32 	%f786, 0f00000000;
	@%p17 bra 	$L__BB0_62;
	setp.lt.s32 	%p18, %r31, 1;
	@%p18 bra 	$L__BB0_61;
	cvt.rn.f32.s32 	%f13, %r1;
	cvt.rn.f32.s32 	%f14, %r28;
	cvt.rn.f32.u32 	%f15, %r39;
	cvt.rn.f32.u32 	%f16, %r32;
	setp.lt.s32 	%p19, %r30, 1;
	@%p19 bra 	$L__BB0_61;
	setp.lt.s32 	%p20, %r27, 1;
	@%p20 bra 	$L__BB0_34;
	and.b32  	%r3, %r26, 1;
	and.b32  	%r4, %r26, 2147483646;
	neg.s32 	%r5, %r4;
	cvta.to.global.u64 	%rd2, %rd49;
	mov.b32 	%r70, 0;
	mov.f32 	%f786, 0f00000000;
	mov.f32 	%f785, %f786;
	mov.f32 	%f784, %f786;
$L__BB0_5:
	and.b32  	%r52, %r70, 1;
	cvt.rn.f32.u32 	%f472, %r52;
	shr.u32 	%r53, %r70, 1;
	cvt.rn.f32.u32 	%f473, %r53;
	fma.rn.f32 	%f474, %f472, 0f3F000000, %f13;
	div.rn.f32 	%f475, %f474, %f14;
	fma.rn.f32 	%f476, %f473, 0f3F000000, %f15;
	div.rn.f32 	%f477, %f476, %f16;
	mul.f32 	%f478, %f226, %f477;
	mul.f32 	%f479, %f227, %f477;
	mul.f32 	%f480, %f228, %f477;
	fma.rn.f32 	%f481, %f223, %f475, %f478;
	fma.rn.f32 	%f482, %f224, %f475, %f479;
	fma.rn.f32 	%f483, %f225, %f475, %f480;
	add.f32 	%f484, %f220, %f481;
	add.f32 	%f485, %f221, %f482;
	add.f32 	%f486, %f222, %f483;
	sub.f32 	%f487, %f484, %f217;
	sub.f32 	%f488, %f485, %f218;
	sub.f32 	%f489, %f486, %f219;
	mul.f32 	%f490, %f488, %f488;
	fma.rn.f32 	%f491, %f487, %f487, %f490;
	fma.rn.f32 	%f492, %f489, %f489, %f491;
	sqrt.rn.f32 	%f493, %f492;
	div.rn.f32 	%f719, %f487, %f493;
	div.rn.f32 	%f718, %f488, %f493;
	div.rn.f32 	%f717, %f489, %f493;
	mov.b32 	%r71, 0;
	mov.f32 	%f714, 0f00000000;
	mov.f32 	%f711, 0f3F800000;
	mov.f32 	%f712, %f711;
	mov.f32 	%f713, %f711;
	mov.f32 	%f715, %f714;
	mov.f32 	%f716, %f714;
	mov.f32 	%f720, %f219;
	mov.f32 	%f721, %f218;
	mov.f32 	%f722, %f217;
$L__BB0_6:
	setp.gt.s32 	%p57, %r26, 0;
	mov.pred 	%p106, -1;
	mov.b64 	%rd86, 0;
	mov.f32 	%f734, 0f60AD78EC;
	@%p57 bra 	$L__BB0_7;
	bra.uni 	$L__BB0_23;
$L__BB0_7:
	setp.eq.s32 	%p58, %r26, 1;
	mul.f32 	%f497, %f718, %f718;
	fma.rn.f32 	%f498, %f719, %f719, %f497;
	fma.rn.f32 	%f118, %f717, %f717, %f498;
	mov.f32 	%f734, 0f60AD78EC;
	mov.b64 	%rd83, 0;
	mov.u64 	%rd87, %rd83;
	mov.u64 	%rd86, %rd83;
	mov.f32 	%f731, %f733;
	@%p58 bra 	$L__BB0_17;
	add.s64 	%rd77, %rd1, 40;
	mov.f32 	%f734, 0f60AD78EC;
	mov.b64 	%rd87, 0;
	mov.u64 	%rd78, %rd48;
	mov.u32 	%r72, %r5;
	mov.u64 	%rd86, %rd87;
$L__BB0_9:
	add.s64 	%rd7, %rd77, -40;
	ld.global.f32 	%f500, [%rd77+-40];
	sub.f32 	%f501, %f722, %f500;
	ld.global.f32 	%f502, [%rd77+-36];
	sub.f32 	%f503, %f721, %f502;
	ld.global.f32 	%f504, [%rd77+-32];
	sub.f32 	%f505, %f720, %f504;
	mul.f32 	%f506, %f718, %f503;
	fma.rn.f32 	%f507, %f719, %f501, %f506;
	fma.rn.f32 	%f45, %f717, %f505, %f507;
	mul.f32 	%f508, %f503, %f503;
	fma.rn.f32 	%f509, %f501, %f501, %f508;
	fma.rn.f32 	%f510, %f505, %f505, %f509;
	ld.global.f32 	%f511, [%rd77+-28];
	mul.f32 	%f512, %f511, %f511;
	sub.f32 	%f513, %f510, %f512;
	mul.f32 	%f514, %f45, %f45;
	mul.f32 	%f515, %f118, %f513;
	sub.f32 	%f46, %f514, %f515;
	setp.lt.f32 	%p60, %f46, 0f00000000;
	mov.pred 	%p103, -1;
	mov.f32 	%f726, %f733;
	@%p60 bra 	$L__BB0_12;
	sqrt.rn.f32 	%f47, %f46;
	neg.f32 	%f516, %f45;
	sub.f32 	%f517, %f516, %f47;
	div.rn.f32 	%f726, %f517, %f118;
	setp.lt.f32 	%p62, %f726, %f734;
	setp.gt.f32 	%p63, %f726, 0f3A83126F;
	and.pred  	%p64, %p62, %p63;
	mov.pred 	%p103, 0;
	@%p64 bra 	$L__BB0_12;
	sub.f32 	%f518, %f47, %f45;
	div.rn.f32 	%f519, %f518, %f118;
	setp.geu.f32 	%p65, %f519, %f734;
	setp.leu.f32 	%p66, %f519, 0f3A83126F;
	or.pred  	%p103, %p65, %p66;
	selp.f32 	%f726, %f733, %f519, %p103;
$L__BB0_12:
	selp.f32 	%f51, %f734, %f726, %p103;
	selp.b64 	%rd8, %rd86, %rd7, %p103;
	selp.b64 	%rd9, %rd87, %rd78, %p103;
	ld.global.f32 	%f520, [%rd77];
	sub.f32 	%f521, %f722, %f520;
	ld.global.f32 	%f522, [%rd77+4];
	sub.f32 	%f523, %f721, %f522;
	ld.global.f32 	%f524, [%rd77+8];
	sub.f32 	%f525, %f720, %f524;
	mul.f32 	%f526, %f718, %f523;
	fma.rn.f32 	%f527, %f719, %f521, %f526;
	fma.rn.f32 	%f52, %f717, %f525, %f527;
	mul.f32 	%f528, %f523, %f523;
	fma.rn.f32 	%f529, %f521, %f521, %f528;
	fma.rn.f32 	%f530, %f525, %f525, %f529;
	ld.global.f32 	%f531, [%rd77+12];
	mul.f32 	%f532, %f531, %f531;
	sub.f32 	%f533, %f530, %f532;
	mul.f32 	%f534, %f52, %f52;
	mul.f32 	%f535, %f118, %f533;
	sub.f32 	%f53, %f534, %f535;
	setp.lt.f32 	%p68, %f53, 0f00000000;
	mov.pred 	%p104, -1;
	mov.f32 	%f733, %f726;
	@%p68 bra 	$L__BB0_15;
	sqrt.rn.f32 	%f54, %f53;
	neg.f32 	%f536, %f52;
	sub.f32 	%f537, %f536, %f54;
	div.rn.f32 	%f733, %f537, %f118;
	setp.lt.f32 	%p70, %f733, %f51;
	setp.gt.f32 	%p71, %f733, 0f3A83126F;
	and.pred  	%p72, %p70, %p71;
	mov.pred 	%p104, 0;
	@%p72 bra 	$L__BB0_15;
	sub.f32 	%f538, %f54, %f52;
	div.rn.f32 	%f539, %f538, %f118;
	setp.geu.f32 	%p73, %f539, %f51;
	setp.leu.f32 	%p74, %f539, 0f3A83126F;
	or.pred  	%p104, %p73, %p74;
	selp.f32 	%f733, %f726, %f539, %p104;
$L__BB0_15:
	add.s64 	%rd69, %rd78, 40;
	selp.f32 	%f734, %f51, %f733, %p104;
	selp.b64 	%rd86, %rd8, %rd77, %p104;
	selp.b64 	%rd87, %rd9, %rd69, %p104;
	add.s32 	%r72, %r72, 2;
	add.s64 	%rd78, %rd78, 80;
	add.s64 	%rd77, %rd77, 80;
	setp.ne.s32 	%p75, %r72, 0;
	@%p75 bra 	$L__BB0_9;
	cvt.u64.u32 	%rd83, %r4;
	mov.f32 	%f731, %f733;
$L__BB0_17:
	setp.eq.s32 	%p76, %r3, 0;
	@%p76 bra 	$L__BB0_22;
	mad.lo.s64 	%rd20, %rd83, 40, %rd1;
	ld.global.f32 	%f540, [%rd20];
	sub.f32 	%f541, %f722, %f540;
	ld.global.f32 	%f542, [%rd20+4];
	sub.f32 	%f543, %f721, %f542;
	ld.global.f32 	%f544, [%rd20+8];
	sub.f32 	%f545, %f720, %f544;
	mul.f32 	%f546, %f718, %f543;
	fma.rn.f32 	%f547, %f719, %f541, %f546;
	fma.rn.f32 	%f63, %f717, %f545, %f547;
	mul.f32 	%f548, %f543, %f543;
	fma.rn.f32 	%f549, %f541, %f541, %f548;
	fma.rn.f32 	%f550, %f545, %f545, %f549;
	ld.global.f32 	%f551, [%rd20+12];
	mul.f32 	%f552, %f551, %f551;
	sub.f32 	%f553, %f550, %f552;
	mul.f32 	%f554, %f63, %f63;
	mul.f32 	%f555, %f118, %f553;
	sub.f32 	%f64, %f554, %f555;
	setp.lt.f32 	%p78, %f64, 0f00000000;
	mov.pred 	%p105, -1;
	mov.f32 	%f733, %f731;
	@%p78 bra 	$L__BB0_21;
	sqrt.rn.f32 	%f65, %f64;
	neg.f32 	%f556, %f63;
	sub.f32 	%f557, %f556, %f65;
	div.rn.f32 	%f733, %f557, %f118;
	setp.lt.f32 	%p80, %f733, %f734;
	setp.gt.f32 	%p81, %f733, 0f3A83126F;
	and.pred  	%p82, %p80, %p81;
	mov.pred 	%p105, 0;
	@%p82 bra 	$L__BB0_21;
	sub.f32 	%f558, %f65, %f63;
	div.rn.f32 	%f559, %f558, %f118;
	setp.geu.f32 	%p83, %f559, %f734;
	setp.leu.f32 	%p84, %f559, 0f3A83126F;
	or.pred  	%p105, %p83, %p84;
	selp.f32 	%f733, %f731, %f559, %p105;
$L__BB0_21:
	mad.lo.s64 	%rd70, %rd83, 40, %rd48;
	selp.f32 	%f734, %f734, %f733, %p105;
	selp.b64 	%rd86, %rd86, %rd20, %p105;
	selp.b64 	%rd87, %rd87, %rd70, %p105;
$L__BB0_22:
	setp.eq.s64 	%p106, %rd87, 0;
$L__BB0_23:
	@%p106 bra 	$L__BB0_33;
	fma.rn.f32 	%f722, %f719, %f734, %f722;
	fma.rn.f32 	%f721, %f718, %f734, %f721;
	fma.rn.f32 	%f720, %f717, %f734, %f720;
	ld.global.f32 	%f561, [%rd86];
	sub.f32 	%f562, %f722, %f561;
	ld.global.f32 	%f563, [%rd86+4];
	sub.f32 	%f564, %f721, %f563;
	ld.global.f32 	%f565, [%rd86+8];
	sub.f32 	%f566, %f720, %f565;
	mul.f32 	%f567, %f564, %f564;
	fma.rn.f32 	%f568, %f562, %f562, %f567;
	fma.rn.f32 	%f569, %f566, %f566, %f568;
	sqrt.rn.f32 	%f570, %f569;
	div.rn.f32 	%f77, %f562, %f570;
	div.rn.f32 	%f78, %f564, %f570;
	div.rn.f32 	%f79, %f566, %f570;
	neg.f32 	%f80, %f718;
	ld.global.f32 	%f81, [%rd86+16];
	ld.global.f32 	%f82, [%rd86+20];
	ld.global.f32 	%f83, [%rd86+24];
	ld.global.f32 	%f84, [%rd86+36];
	mul.f32 	%f571, %f84, 0f3F000000;
	cvt.rzi.f32.f32 	%f572, %f571;
	add.f32 	%f573, %f572, %f572;
	sub.f32 	%f574, %f84, %f573;
	abs.f32 	%f85, %f574;
	abs.f32 	%f86, %f84;
	mov.b32 	%r73, 0;
	mov.f32 	%f737, 0f00000000;
	mov.f32 	%f738, %f737;
	mov.f32 	%f739, %f737;
	mov.f32 	%f740, %f737;
	mov.f32 	%f741, %f737;
	mov.f32 	%f742, %f737;
$L__BB0_25:
	setp.eq.f32 	%p85, %f84, 0f00000000;
	mul.wide.u32 	%rd71, %r73, 28;
	add.s64 	%rd72, %rd2, %rd71;
	ld.global.f32 	%f576, [%rd72];
	sub.f32 	%f577, %f576, %f722;
	ld.global.f32 	%f578, [%rd72+4];
	sub.f32 	%f579, %f578, %f721;
	ld.global.f32 	%f580, [%rd72+8];
	sub.f32 	%f581, %f580, %f720;
	mul.f32 	%f582, %f579, %f579;
	fma.rn.f32 	%f583, %f577, %f577, %f582;
	fma.rn.f32 	%f584, %f581, %f581, %f583;
	sqrt.rn.f32 	%f585, %f584;
	div.rn.f32 	%f586, %f577, %f585;
	div.rn.f32 	%f587, %f579, %f585;
	div.rn.f32 	%f588, %f581, %f585;
	mul.f32 	%f589, %f77, %f586;
	fma.rn.f32 	%f590, %f78, %f587, %f589;
	mul.f32 	%f591, %f79, %f588;
	add.f32 	%f592, %f591, %f590;
	max.f32 	%f593, %f592, 0f00000000;
	ld.global.f32 	%f93, [%rd72+12];
	mul.f32 	%f594, %f81, %f93;
	ld.global.f32 	%f94, [%rd72+16];
	mul.f32 	%f595, %f82, %f94;
	ld.global.f32 	%f95, [%rd72+20];
	mul.f32 	%f596, %f83, %f95;
	ld.global.f32 	%f96, [%rd72+24];
	mul.f32 	%f597, %f593, %f96;
	fma.rn.f32 	%f740, %f594, %f597, %f740;
	fma.rn.f32 	%f741, %f595, %f597, %f741;
	fma.rn.f32 	%f742, %f596, %f597, %f742;
	neg.f32 	%f598, %f586;
	neg.f32 	%f599, %f587;
	neg.f32 	%f600, %f588;
	mul.f32 	%f601, %f78, %f599;
	sub.f32 	%f602, %f601, %f589;
	sub.f32 	%f603, %f602, %f591;
	add.f32 	%f604, %f603, %f603;
	mul.f32 	%f605, %f77, %f604;
	mul.f32 	%f606, %f78, %f604;
	mul.f32 	%f607, %f79, %f604;
	sub.f32 	%f608, %f598, %f605;
	sub.f32 	%f609, %f599, %f606;
	sub.f32 	%f610, %f600, %f607;
	mul.f32 	%f611, %f609, %f80;
	mul.f32 	%f612, %f719, %f608;
	sub.f32 	%f613, %f611, %f612;
	mul.f32 	%f614, %f717, %f610;
	sub.f32 	%f615, %f613, %f614;
	max.f32 	%f100, %f615, 0f00000000;
	abs.f32 	%f101, %f100;
	setp.eq.f32 	%p86, %f100, 0f3F800000;
	or.pred  	%p87, %p86, %p85;
	mov.f32 	%f743, 0f3F800000;
	@%p87 bra 	$L__BB0_30;
	setp.nan.f32 	%p88, %f86, %f86;
	setp.nan.f32 	%p89, %f101, %f101;
	or.pred  	%p90, %p89, %p88;
	@%p90 bra 	$L__BB0_29;
	setp.lt.f32 	%p91, %f101, 0f00800000;
	mul.f32 	%f616, %f101, 0f4B800000;
	selp.f32 	%f617, %f616, %f101, %p91;
	mov.b32 	%r55, %f617;
	add.s32 	%r56, %r55, -1060439283;
	and.b32  	%r57, %r56, -8388608;
	sub.s32 	%r58, %r55, %r57;
	mov.b32 	%f618, %r58;
	cvt.rn.f32.s32 	%f619, %r57;
	selp.f32 	%f620, 0fC1C00000, 0f00000000, %p91;
	fma.rn.f32 	%f621, %f619, 0f34000000, %f620;
	add.f32 	%f622, %f618, 0fBF800000;
	add.f32 	%f623, %f618, 0f3F800000;
	rcp.approx.ftz.f32 	%f624, %f623;
	add.f32 	%f625, %f622, %f622;
	mul.f32 	%f626, %f625, %f624;
	mul.f32 	%f627, %f626, %f626;
	neg.f32 	%f628, %f626;
	sub.f32 	%f629, %f622, %f626;
	add.f32 	%f630, %f629, %f629;
	fma.rn.f32 	%f631, %f628, %f622, %f630;
	mul.rn.f32 	%f632, %f624, %f631;
	fma.rn.f32 	%f633, %f627, 0f3A2C32E4, 0f3B52E7DB;
	fma.rn.f32 	%f634, %f633, %f627, 0f3C93BB73;
	fma.rn.f32 	%f635, %f634, %f627, 0f3DF6384F;
	mul.rn.f32 	%f636, %f635, %f627;
	fma.rn.f32 	%f637, %f626, 0f3FB8AA3B, %f621;
	mul.f32 	%f638, %f636, 0f40400000;
	sub.f32 	%f639, %f621, %f637;
	fma.rn.f32 	%f640, %f626, 0f3FB8AA3B, %f639;
	fma.rn.f32 	%f641, %f632, 0f3FB8AA3B, %f640;
	fma.rn.f32 	%f642, %f626, 0f32A55E34, %f641;
	fma.rn.f32 	%f643, %f638, %f632, %f642;
	fma.rn.f32 	%f644, %f636, %f626, %f643;
	add.rn.f32 	%f645, %f637, %f644;
	mul.rn.f32 	%f646, %f645, %f84;
	cvt.rni.f32.f32 	%f647, %f646;
	sub.f32 	%f648, %f646, %f647;
	neg.f32 	%f649, %f646;
	fma.rn.f32 	%f650, %f645, %f84, %f649;
	neg.f32 	%f651, %f637;
	add.rn.f32 	%f652, %f645, %f651;
	neg.f32 	%f653, %f652;
	add.rn.f32 	%f654, %f644, %f653;
	fma.rn.f32 	%f655, %f654, %f84, %f650;
	add.f32 	%f656, %f648, %f655;
	setp.gt.f32 	%p92, %f647, 0f00000000;
	selp.b32 	%r59, 0, -2097152000, %p92;
	setp.neu.f32 	%p93, %f100, 0f00000000;
	setp.neu.f32 	%p94, %f101, 0f7F800000;
	setp.lt.f32 	%p95, %f646, 0f00000000;
	selp.f32 	%f657, 0f00000000, 0f7F800000, %p95;
	abs.f32 	%f658, %f646;
	setp.gt.f32 	%p96, %f658, 0f43180000;
	cvt.rzi.s32.f32 	%r60, %f647;
	shl.b32 	%r61, %r60, 23;
	sub.s32 	%r62, %r61, %r59;
	mov.b32 	%f659, %r62;
	add.s32 	%r63, %r59, 2130706432;
	mov.b32 	%f660, %r63;
	fma.rn.f32 	%f661, %f656, 0f391FCB8E, 0f3AAF85ED;
	fma.rn.f32 	%f662, %f661, %f656, 0f3C1D9856;
	fma.rn.f32 	%f663, %f662, %f656, 0f3D6357BB;
	fma.rn.f32 	%f664, %f663, %f656, 0f3E75FDEC;
	fma.rn.f32 	%f665, %f664, %f656, 0f3F317218;
	fma.rn.f32 	%f666, %f665, %f656, 0f3F800000;
	mul.f32 	%f667, %f666, %f660;
	mul.f32 	%f668, %f667, %f659;
	selp.f32 	%f743, %f657, %f668, %p96;
	and.pred  	%p97, %p93, %p94;
	@%p97 bra 	$L__BB0_30;
	setp.lt.f32 	%p98, %f84, 0f00000000;
	setp.neu.f32 	%p99, %f85, 0f3F800000;
	add.f32 	%f669, %f100, %f100;
	mov.b32 	%r64, %f669;
	xor.b32  	%r65, %r64, 2139095040;
	selp.b32 	%r66, %r65, %r64, %p98;
	and.b32  	%r67, %r66, 2147483647;
	selp.b32 	%r68, %r67, %r66, %p99;
	mov.b32 	%f743, %r68;
	bra.uni 	$L__BB0_30;
$L__BB0_29:
	add.rn.f32 	%f743, %f100, %f84;
$L__BB0_30:
	mul.f32 	%f670, %f743, %f96;
	fma.rn.f32 	%f737, %f93, %f670, %f737;
	fma.rn.f32 	%f738, %f670, %f94, %f738;
	fma.rn.f32 	%f739, %f670, %f95, %f739;
	add.s32 	%r73, %r73, 1;
	setp.ne.s32 	%p100, %r73, %r27;
	@%p100 bra 	$L__BB0_25;
	add.f32 	%f671, %f737, %f740;
	add.f32 	%f672, %f738, %f741;
	add.f32 	%f673, %f739, %f742;
	fma.rn.f32 	%f674, %f81, 0f3DCCCCCD, %f671;
	fma.rn.f32 	%f675, %f82, 0f3DCCCCCD, %f672;
	fma.rn.f32 	%f676, %f83, 0f3DCCCCCD, %f673;
	fma.rn.f32 	%f714, %f711, %f674, %f714;
	fma.rn.f32 	%f715, %f712, %f675, %f715;
	fma.rn.f32 	%f716, %f713, %f676, %f716;
	mul.f32 	%f677, %f718, %f78;
	fma.rn.f32 	%f678, %f719, %f77, %f677;
	fma.rn.f32 	%f679, %f717, %f79, %f678;
	add.f32 	%f680, %f679, %f679;
	mul.f32 	%f681, %f77, %f680;
	mul.f32 	%f682, %f78, %f680;
	mul.f32 	%f683, %f79, %f680;
	sub.f32 	%f719, %f719, %f681;
	sub.f32 	%f718, %f718, %f682;
	sub.f32 	%f717, %f717, %f683;
	mul.f32 	%f711, %f711, %f81;
	mul.f32 	%f712, %f712, %f82;
	mul.f32 	%f713, %f713, %f83;
	add.s32 	%r71, %r71, 1;
	setp.eq.s32 	%p101, %r71, %r30;
	@%p101 bra 	$L__BB0_32;
	bra.uni 	$L__BB0_6;
$L__BB0_32:
	add.f32 	%f786, %f786, %f714;
	add.f32 	%f785, %f785, %f715;
	add.f32 	%f784, %f784, %f716;
	add.s32 	%r70, %r70, 1;
	setp.eq.s32 	%p102, %r70, %r31;
	@%p102 bra 	$L__BB0_61;
	bra.uni 	$L__BB0_5;
$L__BB0_33:
	mul.f32 	%f684, %f718, %f718;
	fma.rn.f32 	%f685, %f719, %f719, %f684;
	fma.rn.f32 	%f686, %f717, %f717, %f685;
	sqrt.rn.f32 	%f687, %f686;
	div.rn.f32 	%f688, %f718, %f687;
	add.f32 	%f689, %f688, 0f3F800000;
	mul.f32 	%f690, %f689, 0f3F000000;
	mov.f32 	%f691, 0f3F800000;
	sub.f32 	%f692, %f691, %f690;
	fma.rn.f32 	%f693, %f690, 0f3F000000, %f692;
	fma.rn.f32 	%f694, %f690, 0f3F333333, %f692;
	add.f32 	%f695, %f690, %f692;
	fma.rn.f32 	%f714, %f711, %f693, %f714;
	fma.rn.f32 	%f715, %f712, %f694, %f715;
	fma.rn.f32 	%f716, %f713, %f695, %f716;
	bra.uni 	$L__BB0_32;
$L__BB0_34:
	setp.lt.s32 	%p21, %r26, 1;
	@%p21 bra 	$L__BB0_56;
	and.b32  	%r14, %r26, 1;
	and.b32  	%r15, %r26, 2147483646;
	mov.b32 	%r74, 0;
	mov.f32 	%f786, 0f00000000;
	mov.f32 	%f785, %f786;
	mov.f32 	%f784, %f786;
$L__BB0_36:
	and.b32  	%r47, %r74, 1;
	cvt.rn.f32.u32 	%f346, %r47;
	shr.u32 	%r48, %r74, 1;
	cvt.rn.f32.u32 	%f347, %r48;
	fma.rn.f32 	%f348, %f346, 0f3F000000, %f13;
	div.rn.f32 	%f349, %f348, %f14;
	fma.rn.f32 	%f350, %f347, 0f3F000000, %f15;
	div.rn.f32 	%f351, %f350, %f16;
	mul.f32 	%f352, %f226, %f351;
	mul.f32 	%f353, %f227, %f351;
	mul.f32 	%f354, %f228, %f351;
	fma.rn.f32 	%f355, %f223, %f349, %f352;
	fma.rn.f32 	%f356, %f224, %f349, %f353;
	fma.rn.f32 	%f357, %f225, %f349, %f354;
	add.f32 	%f358, %f220, %f355;
	add.f32 	%f359, %f221, %f356;
	add.f32 	%f360, %f222, %f357;
	sub.f32 	%f361, %f358, %f217;
	sub.f32 	%f362, %f359, %f218;
	sub.f32 	%f363, %f360, %f219;
	mul.f32 	%f364, %f362, %f362;
	fma.rn.f32 	%f365, %f361, %f361, %f364;
	fma.rn.f32 	%f366, %f363, %f363, %f365;
	sqrt.rn.f32 	%f367, %f366;
	div.rn.f32 	%f759, %f361, %f367;
	div.rn.f32 	%f758, %f362, %f367;
	div.rn.f32 	%f757, %f363, %f367;
	mov.b32 	%r75, 0;
	mov.f32 	%f754, 0f00000000;
	mov.f32 	%f751, 0f3F800000;
	mov.f32 	%f752, %f751;
	mov.f32 	%f753, %f751;
	mov.f32 	%f755, %f754;
	mov.f32 	%f756, %f754;
	mov.f32 	%f760, %f219;
	mov.f32 	%f761, %f218;
	mov.f32 	%f762, %f217;
	mov.f32 	%f767, %f773;
$L__BB0_37:
	setp.eq.s32 	%p26, %r26, 1;
	mul.f32 	%f370, %f758, %f758;
	fma.rn.f32 	%f371, %f759, %f759, %f370;
	fma.rn.f32 	%f148, %f757, %f757, %f371;
	mov.f32 	%f774, 0f60AD78EC;
	mov.b64 	%rd93, 0;
	mov.u64 	%rd97, %rd93;
	mov.u64 	%rd96, %rd93;
	@%p26 bra 	$L__BB0_47;
	mov.f32 	%f774, 0f60AD78EC;
	mov.b64 	%rd97, 0;
	mov.b32 	%r76, 0;
	mov.u64 	%rd96, %rd97;
$L__BB0_39:
	mul.wide.u32 	%rd57, %r76, 40;
	add.s64 	%rd29, %rd1, %rd57;
	ld.global.f32 	%f373, [%rd29];
	sub.f32 	%f374, %f762, %f373;
	ld.global.f32 	%f375, [%rd29+4];
	sub.f32 	%f376, %f761, %f375;
	ld.global.f32 	%f377, [%rd29+8];
	sub.f32 	%f378, %f760, %f377;
	mul.f32 	%f379, %f758, %f376;
	fma.rn.f32 	%f380, %f759, %f374, %f379;
	fma.rn.f32 	%f151, %f757, %f378, %f380;
	mul.f32 	%f381, %f376, %f376;
	fma.rn.f32 	%f382, %f374, %f374, %f381;
	fma.rn.f32 	%f383, %f378, %f378, %f382;
	ld.global.f32 	%f384, [%rd29+12];
	mul.f32 	%f385, %f384, %f384;
	sub.f32 	%f386, %f383, %f385;
	mul.f32 	%f387, %f151, %f151;
	mul.f32 	%f388, %f148, %f386;
	sub.f32 	%f152, %f387, %f388;
	setp.lt.f32 	%p28, %f152, 0f00000000;
	mov.pred 	%p107, -1;
	mov.f32 	%f766, %f767;
	@%p28 bra 	$L__BB0_42;
	sqrt.rn.f32 	%f153, %f152;
	neg.f32 	%f389, %f151;
	sub.f32 	%f390, %f389, %f153;
	div.rn.f32 	%f766, %f390, %f148;
	setp.lt.f32 	%p30, %f766, %f774;
	setp.gt.f32 	%p31, %f766, 0f3A83126F;
	and.pred  	%p32, %p30, %p31;
	mov.pred 	%p107, 0;
	@%p32 bra 	$L__BB0_42;
	sub.f32 	%f391, %f153, %f151;
	div.rn.f32 	%f392, %f391, %f148;
	setp.geu.f32 	%p33, %f392, %f774;
	setp.leu.f32 	%p34, %f392, 0f3A83126F;
	or.pred  	%p107, %p33, %p34;
	selp.f32 	%f766, %f767, %f392, %p107;
$L__BB0_42:
	add.s64 	%rd30, %rd48, %rd57;
	selp.f32 	%f157, %f774, %f766, %p107;
	selp.b64 	%rd31, %rd96, %rd29, %p107;
	selp.b64 	%rd32, %rd97, %rd30, %p107;
	add.s64 	%rd33, %rd29, 40;
	ld.global.f32 	%f393, [%rd29+40];
	sub.f32 	%f394, %f762, %f393;
	ld.global.f32 	%f395, [%rd29+44];
	sub.f32 	%f396, %f761, %f395;
	ld.global.f32 	%f397, [%rd29+48];
	sub.f32 	%f398, %f760, %f397;
	mul.f32 	%f399, %f758, %f396;
	fma.rn.f32 	%f400, %f759, %f394, %f399;
	fma.rn.f32 	%f158, %f757, %f398, %f400;
	mul.f32 	%f401, %f396, %f396;
	fma.rn.f32 	%f402, %f394, %f394, %f401;
	fma.rn.f32 	%f403, %f398, %f398, %f402;
	ld.global.f32 	%f404, [%rd29+52];
	mul.f32 	%f405, %f404, %f404;
	sub.f32 	%f406, %f403, %f405;
	mul.f32 	%f407, %f158, %f158;
	mul.f32 	%f408, %f148, %f406;
	sub.f32 	%f159, %f407, %f408;
	setp.lt.f32 	%p36, %f159, 0f00000000;
	mov.pred 	%p108, -1;
	mov.f32 	%f767, %f766;
	@%p36 bra 	$L__BB0_45;
	sqrt.rn.f32 	%f160, %f159;
	neg.f32 	%f409, %f158;
	sub.f32 	%f410, %f409, %f160;
	div.rn.f32 	%f767, %f410, %f148;
	setp.lt.f32 	%p38, %f767, %f157;
	setp.gt.f32 	%p39, %f767, 0f3A83126F;
	and.pred  	%p40, %p38, %p39;
	mov.pred 	%p108, 0;
	@%p40 bra 	$L__BB0_45;
	sub.f32 	%f411, %f160, %f158;
	div.rn.f32 	%f412, %f411, %f148;
	setp.geu.f32 	%p41, %f412, %f157;
	setp.leu.f32 	%p42, %f412, 0f3A83126F;
	or.pred  	%p108, %p41, %p42;
	selp.f32 	%f767, %f766, %f412, %p108;
$L__BB0_45:
	add.s64 	%rd59, %rd30, 40;
	selp.f32 	%f774, %f157, %f767, %p108;
	selp.b64 	%rd96, %rd31, %rd33, %p108;
	selp.b64 	%rd97, %rd32, %rd59, %p108;
	add.s32 	%r76, %r76, 2;
	setp.ne.s32 	%p43, %r76, %r15;
	@%p43 bra 	$L__BB0_39;
	cvt.u64.u32 	%rd93, %r15;
	mov.f32 	%f773, %f767;
$L__BB0_47:
	setp.eq.s32 	%p44, %r14, 0;
	@%p44 bra 	$L__BB0_52;
	mad.lo.s64 	%rd42, %rd93, 40, %rd1;
	ld.global.f32 	%f413, [%rd42];
	sub.f32 	%f414, %f762, %f413;
	ld.global.f32 	%f415, [%rd42+4];
	sub.f32 	%f416, %f761, %f415;
	ld.global.f32 	%f417, [%rd42+8];
	sub.f32 	%f418, %f760, %f417;
	mul.f32 	%f419, %f758, %f416;
	fma.rn.f32 	%f420, %f759, %f414, %f419;
	fma.rn.f32 	%f169, %f757, %f418, %f420;
	mul.f32 	%f421, %f416, %f416;
	fma.rn.f32 	%f422, %f414, %f414, %f421;
	fma.rn.f32 	%f423, %f418, %f418, %f422;
	ld.global.f32 	%f424, [%rd42+12];
	mul.f32 	%f425, %f424, %f424;
	sub.f32 	%f426, %f423, %f425;
	mul.f32 	%f427, %f169, %f169;
	mul.f32 	%f428, %f148, %f426;
	sub.f32 	%f170, %f427, %f428;
	setp.lt.f32 	%p46, %f170, 0f00000000;
	mov.pred 	%p109, -1;
	mov.f32 	%f773, %f767;
	@%p46 bra 	$L__BB0_51;
	sqrt.rn.f32 	%f171, %f170;
	neg.f32 	%f429, %f169;
	sub.f32 	%f430, %f429, %f171;
	div.rn.f32 	%f773, %f430, %f148;
	setp.lt.f32 	%p48, %f773, %f774;
	setp.gt.f32 	%p49, %f773, 0f3A83126F;
	and.pred  	%p50, %p48, %p49;
	mov.pred 	%p109, 0;
	@%p50 bra 	$L__BB0_51;
	sub.f32 	%f431, %f171, %f169;
	div.rn.f32 	%f432, %f431, %f148;
	setp.geu.f32 	%p51, %f432, %f774;
	setp.leu.f32 	%p52, %f432, 0f3A83126F;
	or.pred  	%p109, %p51, %p52;
	selp.f32 	%f773, %f767, %f432, %p109;
$L__BB0_51:
	mad.lo.s64 	%rd60, %rd93, 40, %rd48;
	selp.f32 	%f774, %f774, %f773, %p109;
	selp.b64 	%rd96, %rd96, %rd42, %p109;
	selp.b64 	%rd97, %rd97, %rd60, %p109;
$L__BB0_52:
	setp.eq.s64 	%p53, %rd97, 0;
	@%p53 bra 	$L__BB0_55;
	fma.rn.f32 	%f762, %f759, %f774, %f762;
	fma.rn.f32 	%f761, %f758, %f774, %f761;
	fma.rn.f32 	%f760, %f757, %f774, %f760;
	ld.global.f32 	%f433, [%rd96];
	sub.f32 	%f434, %f762, %f433;
	ld.global.f32 	%f435, [%rd96+4];
	sub.f32 	%f436, %f761, %f435;
	ld.global.f32 	%f437, [%rd96+8];
	sub.f32 	%f438, %f760, %f437;
	mul.f32 	%f439, %f436, %f436;
	fma.rn.f32 	%f440, %f434, %f434, %f439;
	fma.rn.f32 	%f441, %f438, %f438, %f440;
	sqrt.rn.f32 	%f442, %f441;
	div.rn.f32 	%f443, %f434, %f442;
	div.rn.f32 	%f444, %f436, %f442;
	div.rn.f32 	%f445, %f438, %f442;
	ld.global.f32 	%f446, [%rd96+24];
	ld.global.f32 	%f447, [%rd96+20];
	ld.global.f32 	%f448, [%rd96+16];
	fma.rn.f32 	%f449, %f448, 0f3DCCCCCD, 0f00000000;
	fma.rn.f32 	%f450, %f447, 0f3DCCCCCD, 0f00000000;
	fma.rn.f32 	%f451, %f446, 0f3DCCCCCD, 0f00000000;
	fma.rn.f32 	%f754, %f751, %f449, %f754;
	fma.rn.f32 	%f755, %f752, %f450, %f755;
	fma.rn.f32 	%f756, %f753, %f451, %f756;
	mul.f32 	%f452, %f758, %f444;
	fma.rn.f32 	%f453, %f759, %f443, %f452;
	fma.rn.f32 	%f454, %f757, %f445, %f453;
	add.f32 	%f455, %f454, %f454;
	mul.f32 	%f456, %f443, %f455;
	mul.f32 	%f457, %f444, %f455;
	mul.f32 	%f458, %f445, %f455;
	sub.f32 	%f759, %f759, %f456;
	sub.f32 	%f758, %f758, %f457;
	sub.f32 	%f757, %f757, %f458;
	mul.f32 	%f751, %f751, %f448;
	mul.f32 	%f752, %f752, %f447;
	mul.f32 	%f753, %f753, %f446;
	add.s32 	%r75, %r75, 1;
	setp.eq.s32 	%p54, %r75, %r30;
	mov.f32 	%f767, %f773;
	@%p54 bra 	$L__BB0_54;
	bra.uni 	$L__BB0_37;
$L__BB0_54:
	add.f32 	%f786, %f786, %f754;
	add.f32 	%f785, %f785, %f755;
	add.f32 	%f784, %f784, %f756;
	add.s32 	%r74, %r74, 1;
	setp.eq.s32 	%p55, %r74, %r31;
	@%p55 bra 	$L__BB0_61;
	bra.uni 	$L__BB0_36;
$L__BB0_55:
	sqrt.rn.f32 	%f459, %f148;
	div.rn.f32 	%f460, %f758, %f459;
	add.f32 	%f461, %f460, 0f3F800000;
	mul.f32 	%f462, %f461, 0f3F000000;
	mov.f32 	%f463, 0f3F800000;
	sub.f32 	%f464, %f463, %f462;
	fma.rn.f32 	%f465, %f462, 0f3F000000, %f464;
	fma.rn.f32 	%f466, %f462, 0f3F333333, %f464;
	add.f32 	%f467, %f462, %f464;
	fma.rn.f32 	%f754, %f751, %f465, %f754;
	fma.rn.f32 	%f755, %f752, %f466, %f755;
	fma.rn.f32 	%f756, %f753, %f467, %f756;
	bra.uni 	$L__BB0_54;
$L__BB0_56:
	setp.eq.s32 	%p22, %r31, 1;
	mov.b32 	%r78, 0;
	mov.f32 	%f786, 0f00000000;
	mov.f32 	%f785, %f786;
	mov.f32 	%f784, %f786;
	@%p22 bra 	$L__BB0_59;
	and.b32  	%r78, %r31, 2147483646;
	div.rn.f32 	%f234, %f13, %f14;
	mul.f32 	%f193, %f223, %f234;
	mul.f32 	%f194, %f224, %f234;
	mul.f32 	%f195, %f225, %f234;
	add.f32 	%f235, %f13, 0f3F000000;
	div.rn.f32 	%f236, %f235, %f14;
	mul.f32 	%f196, %f223, %f236;
	mul.f32 	%f197, %f224, %f236;
	mul.f32 	%f198, %f225, %f236;
	mov.b32 	%r77, 0;
	mov.f32 	%f786, 0f00000000;
$L__BB0_58:
	shr.u32 	%r42, %r77, 1;
	cvt.rn.f32.u32 	%f237, %r42;
	fma.rn.f32 	%f238, %f237, 0f3F000000, %f15;
	div.rn.f32 	%f239, %f238, %f16;
	fma.rn.f32 	%f240, %f226, %f239, %f193;
	fma.rn.f32 	%f241, %f227, %f239, %f194;
	fma.rn.f32 	%f242, %f228, %f239, %f195;
	add.f32 	%f243, %f220, %f240;
	add.f32 	%f244, %f221, %f241;
	add.f32 	%f245, %f222, %f242;
	sub.f32 	%f246, %f243, %f217;
	sub.f32 	%f247, %f244, %f218;
	sub.f32 	%f248, %f245, %f219;
	mul.f32 	%f249, %f247, %f247;
	fma.rn.f32 	%f250, %f246, %f246, %f249;
	fma.rn.f32 	%f251, %f248, %f248, %f250;
	sqrt.rn.f32 	%f252, %f251;
	div.rn.f32 	%f253, %f246, %f252;
	div.rn.f32 	%f254, %f247, %f252;
	div.rn.f32 	%f255, %f248, %f252;
	mul.f32 	%f256, %f254, %f254;
	fma.rn.f32 	%f257, %f253, %f253, %f256;
	fma.rn.f32 	%f258, %f255, %f255, %f257;
	sqrt.rn.f32 	%f259, %f258;
	div.rn.f32 	%f260, %f254, %f259;
	add.f32 	%f261, %f260, 0f3F800000;
	mul.f32 	%f262, %f261, 0f3F000000;
	mov.f32 	%f263, 0f3F800000;
	sub.f32 	%f264, %f263, %f262;
	fma.rn.f32 	%f265, %f262, 0f3F000000, %f264;
	fma.rn.f32 	%f266, %f262, 0f3F333333, %f264;
	add.f32 	%f267, %f262, %f264;
	add.f32 	%f268, %f265, 0f00000000;
	add.f32 	%f269, %f266, 0f00000000;
	add.f32 	%f270, %f267, 0f00000000;
	add.f32 	%f271, %f786, %f268;
	add.f32 	%f272, %f785, %f269;
	add.f32 	%f273, %f784, %f270;
	fma.rn.f32 	%f274, %f226, %f239, %f196;
	fma.rn.f32 	%f275, %f227, %f239, %f197;
	fma.rn.f32 	%f276, %f228, %f239, %f198;
	add.f32 	%f277, %f220, %f274;
	add.f32 	%f278, %f221, %f275;
	add.f32 	%f279, %f222, %f276;
	sub.f32 	%f280, %f277, %f217;
	sub.f32 	%f281, %f278, %f218;
	sub.f32 	%f282, %f279, %f219;
	mul.f32 	%f283, %f281, %f281;
	fma.rn.f32 	%f284, %f280, %f280, %f283;
	fma.rn.f32 	%f285, %f282, %f282, %f284;
	sqrt.rn.f32 	%f286, %f285;
	div.rn.f32 	%f287, %f280, %f286;
	div.rn.f32 	%f288, %f281, %f286;
	div.rn.f32 	%f289, %f282, %f286;
	mul.f32 	%f290, %f288, %f288;
	fma.rn.f32 	%f291, %f287, %f287, %f290;
	fma.rn.f32 	%f292, %f289, %f289, %f291;
	sqrt.rn.f32 	%f293, %f292;
	div.rn.f32 	%f294, %f288, %f293;
	add.f32 	%f295, %f294, 0f3F800000;
	mul.f32 	%f296, %f295, 0f3F000000;
	sub.f32 	%f297, %f263, %f296;
	fma.rn.f32 	%f298, %f296, 0f3F000000, %f297;
	fma.rn.f32 	%f299, %f296, 0f3F333333, %f297;
	add.f32 	%f300, %f296, %f297;
	add.f32 	%f301, %f298, 0f00000000;
	add.f32 	%f302, %f299, 0f00000000;
	add.f32 	%f303, %f300, 0f00000000;
	add.f32 	%f786, %f271, %f301;
	add.f32 	%f785, %f272, %f302;
	add.f32 	%f784, %f273, %f303;
	add.s32 	%r77, %r77, 2;
	setp.ne.s32 	%p23, %r77, %r78;
	@%p23 bra 	$L__BB0_58;
$L__BB0_59:
	and.b32  	%r43, %r31, 1;
	setp.eq.b32 	%p24, %r43, 1;
	not.pred 	%p25, %p24;
	@%p25 bra 	$L__BB0_61;
	shr.u32 	%r44, %r78, 1;
	cvt.rn.f32.u32 	%f304, %r44;
	div.rn.f32 	%f305, %f13, %f14;
	fma.rn.f32 	%f306, %f304, 0f3F000000, %f15;
	div.rn.f32 	%f307, %f306, %f16;
	mul.f32 	%f308, %f226, %f307;
	mul.f32 	%f309, %f227, %f307;
	mul.f32 	%f310, %f228, %f307;
	fma.rn.f32 	%f311, %f223, %f305, %f308;
	fma.rn.f32 	%f312, %f224, %f305, %f309;
	fma.rn.f32 	%f313, %f225, %f305, %f310;
	add.f32 	%f314, %f220, %f311;
	add.f32 	%f315, %f221, %f312;
	add.f32 	%f316, %f222, %f313;
	sub.f32 	%f317, %f314, %f217;
	sub.f32 	%f318, %f315, %f218;
	sub.f32 	%f319, %f316, %f219;
	mul.f32 	%f320, %f318, %f318;
	fma.rn.f32 	%f321, %f317, %f317, %f320;
	fma.rn.f32 	%f322, %f319, %f319, %f321;
	sqrt.rn.f32 	%f323, %f322;
	div.rn.f32 	%f324, %f317, %f323;
	div.rn.f32 	%f325, %f318, %f323;
	div.rn.f32 	%f326, %f319, %f323;
	mul.f32 	%f327, %f325, %f325;
	fma.rn.f32 	%f328, %f324, %f324, %f327;
	fma.rn.f32 	%f329, %f326, %f326, %f328;
	sqrt.rn.f32 	%f330, %f329;
	div.rn.f32 	%f331, %f325, %f330;
	add.f32 	%f332, %f331, 0f3F800000;
	mul.f32 	%f333, %f332, 0f3F000000;
	mov.f32 	%f334, 0f3F800000;
	sub.f32 	%f335, %f334, %f333;
	fma.rn.f32 	%f336, %f333, 0f3F000000, %f335;
	fma.rn.f32 	%f337, %f333, 0f3F333333, %f335;
	add.f32 	%f338, %f333, %f335;
	add.f32 	%f339, %f336, 0f00000000;
	add.f32 	%f340, %f337, 0f00000000;
	add.f32 	%f341, %f338, 0f00000000;
	add.f32 	%f786, %f786, %f339;
	add.f32 	%f785, %f785, %f340;
	add.f32 	%f784, %f784, %f341;
$L__BB0_61:
	ld.param.u64 	%rd76, [_Z13render_kernelP6float3P9GPUSphereiP8GPULighti9GPUCameraiiii_param_0];
	cvt.rn.f32.s32 	%f696, %r31;
	rcp.rn.f32 	%f697, %f696;
	mul.f32 	%f698, %f697, %f786;
	mul.f32 	%f699, %f697, %f785;
	mul.f32 	%f700, %f697, %f784;
	mad.lo.s32 	%r69, %r28, %r39, %r1;
	cvta.to.global.u64 	%rd73, %rd76;
	mul.wide.s32 	%rd74, %r69, 12;
	add.s64 	%rd75, %rd73, %rd74;
	st.global.f32 	[%rd75], %f698;
	st.global.f32 	[%rd75+4], %f699;
	st.global.f32 	[%rd75+8], %f700;
$L__BB0_62:
	ret;

}
	// .globl	_Z23render_kernel_optimizedP6float3P9GPUSphereiP8GPULighti9GPUCameraiii
.visible .entry _Z23render_kernel_optimizedP6float3P9GPUSphereiP8GPULighti9GPUCameraiii(
	.param .u64 .ptr .align 1 _Z23render_kernel_optimizedP6float3P9GPUSphereiP8GPULighti9GPUCameraiii_param_0,
	.param .u64 .ptr .align 1 _Z23render_kernel_optimizedP6float3P9GPUSphereiP8GPULighti9GPUCameraiii_param_1,
	.param .u32 _Z23render_kernel_optimizedP6float3P9GPUSphereiP8GPULighti9GPUCameraiii_param_2,
	.param .u64 .ptr .align 1 _Z23render_kernel_optimizedP6float3P9GPUSphereiP8GPULighti9GPUCameraiii_param_3,
	.param .u32 _Z23render_kernel_optimizedP6float3P9GPUSphereiP8GPULighti9GPUCameraiii_param_4,
	.param .align 4 .b8 _Z23render_kernel_optimizedP6float3P9GPUSphereiP8GPULighti9GPUCameraiii_param_5[48],
	.param .u32 _Z23render_kernel_optimizedP6float3P9GPUSphereiP8GPULighti9GPUCameraiii_param_6,
	.param .u32 _Z23render_kernel_optimizedP6float3P9GPUSphereiP8GPULighti9GPUCameraiii_param_7,
	.param .u32 _Z23render_kernel_optimizedP6float3P9GPUSphereiP8GPULighti9GPUCameraiii_param_8
)
{
	.reg .pred 	%p<198>;
	.reg .b32 	%r<169>;
	.reg .b32 	%f<841>;
	.reg .b64 	%rd<23>;

	ld.param.f32 	%f775, [_Z23render_kernel_optimizedP6float3P9GPUSphereiP8GPULighti9GPUCameraiii_param_5+8];
	ld.param.f32 	%f776, [_Z23render_kernel_optimizedP6float3P9GPUSphereiP8GPULighti9GPUCameraiii_param_5+4];
	ld.param.f32 	%f777, [_Z23render_kernel_optimizedP6float3P9GPUSphereiP8GPULighti9GPUCameraiii_param_5];
	ld.param.f32 	%f4, [_Z23render_kernel_optimizedP6float3P9GPUSphereiP8GPULighti9GPUCameraiii_param_5+20];
	ld.param.f32 	%f5, [_Z23render_kernel_optimizedP6float3P9GPUSphereiP8GPULighti9GPUCameraiii_param_5+16];
	ld.param.f32 	%f6, [_Z23render_kernel_optimizedP6float3P9GPUSphereiP8GPULighti9GPUCameraiii_param_5+12];
	ld.param.f32 	%f7, [_Z23render_kernel_optimizedP6float3P9GPUSphereiP8GPULighti9GPUCameraiii_param_5+32];
	ld.param.f32 	%f8, [_Z23render_kernel_optimizedP6float3P9GPUSphereiP8GPULighti9GPUCameraiii_param_5+28];
	ld.param.f32 	%f9, [_Z23render_kernel_optimizedP6float3P9GPUSphereiP8GPULighti9GPUCameraiii_param_5+24];
	ld.param.f32 	%f10, [_Z23render_kernel_optimizedP6float3P9GPUSphereiP8GPULighti9GPUCameraiii_param_5+44];
	ld.param.f32 	%f11, [_Z23render_kernel_optimizedP6float3P9GPUSphereiP8GPULighti9GPUCameraiii_param_5+40];
	ld.param.f32 	%f12, [_Z23render_kernel_optimizedP6float3P9GPUSphereiP8GPULighti9GPUCameraiii_param_5+36];
	ld.param.u64 	%rd4, [_Z23render_kernel_optimizedP6float3P9GPUSphereiP8GPULighti9GPUCameraiii_param_1];
	ld.param.u32 	%r63, [_Z23render_kernel_optimizedP6float3P9GPUSphereiP8GPULighti9GPUCameraiii_param_2];
	ld.param.u32 	%r66, [_Z23render_kernel_optimizedP6float3P9GPUSphereiP8GPULighti9GPUCameraiii_param_7];
	cvta.to.global.u64 	%rd1, %rd4;
	mov.u32 	%r1, %tid.y;
	mov.u32 	%r2, %ntid.x;
	mov.u32 	%r3, %tid.x;
	mad.lo.s32 	%r151, %r1, %r2, %r3;
	mov.u32 	%r5, %ntid.y;
	mul.lo.s32 	%r6, %r2, %r5;
	setp.ge.s32 	%p29, %r151, %r63;
	@%p29 bra 	$L__BB1_7;
	add.s32 	%r68, %r151, %r6;
	max.u32 	%r69, %r63, %r68;
	setp.lt.u32 	%p30, %r68, %r63;
	selp.u32 	%r70, 1, 0, %p30;
	add.s32 	%r71, %r68, %r70;
	sub.s32 	%r72, %r69, %r71;
	div.u32 	%r73, %r72, %r6;
	add.s32 	%r7, %r73, %r70;
	and.b32  	%r74, %r7, 3;
	setp.eq.s32 	%p31, %r74, 3;
	@%p31 bra 	$L__BB1_4;
	add.s32 	%r76, %r7, 1;
	and.b32  	%r8, %r76, 3;
	mov.b32 	%r150, 0;
$L__BB1_3:
	.pragma "nounroll";
	mov.u32 	%r77, shared_spheres;
	mad.lo.s32 	%r78, %r151, 40, %r77;
	mul.wide.u32 	%rd5, %r151, 40;
	add.s64 	%rd6, %rd1, %rd5;
	ld.global.f32 	%f227, [%rd6];
	ld.global.f32 	%f228, [%rd6+4];
	ld.global.f32 	%f229, [%rd6+8];
	ld.global.f32 	%f230, [%rd6+12];
	ld.global.f32 	%f231, [%rd6+16];
	ld.global.f32 	%f232, [%rd6+20];
	ld.global.f32 	%f233, [%rd6+24];
	ld.global.f32 	%f234, [%rd6+28];
	ld.global.f32 	%f235, [%rd6+32];
	ld.global.f32 	%f236, [%rd6+36];
	st.shared.v2.f32 	[%r78], {%f227, %f228};
	st.shared.v2.f32 	[%r78+8], {%f229, %f230};
	st.shared.v2.f32 	[%r78+16], {%f231, %f232};
	st.shared.v2.f32 	[%r78+24], {%f233, %f234};
	st.shared.v2.f32 	[%r78+32], {%f235, %f236};
	add.s32 	%r151, %r151, %r6;
	add.s32 	%r150, %r150, 1;
	setp.ne.s32 	%p32, %r150, %r8;
	@%p32 bra 	$L__BB1_3;
$L__BB1_4:
	setp.lt.u32 	%p33, %r7, 3;
	@%p33 bra 	$L__BB1_7;
	mov.u32 	%r79, shared_spheres;
	mul.lo.s32 	%r82, %r6, 40;
$L__BB1_6:
	mad.lo.s32 	%r80, %r151, 40, %r79;
	mul.wide.u32 	%rd7, %r151, 40;
	add.s64 	%rd8, %rd1, %rd7;
	ld.global.f32 	%f237, [%rd8];
	ld.global.f32 	%f238, [%rd8+4];
	ld.global.f32 	%f239, [%rd8+8];
	ld.global.f32 	%f240, [%rd8+12];
	ld.global.f32 	%f241, [%rd8+16];
	ld.global.f32 	%f242, [%rd8+20];
	ld.global.f32 	%f243, [%rd8+24];
	ld.global.f32 	%f244, [%rd8+28];
	ld.global.f32 	%f245, [%rd8+32];
	ld.global.f32 	%f246, [%rd8+36];
	st.shared.v2.f32 	[%r80], {%f237, %f238};
	st.shared.v2.f32 	[%r80+8], {%f239, %f240};
	st.shared.v2.f32 	[%r80+16], {%f241, %f242};
	st.shared.v2.f32 	[%r80+24], {%f243, %f244};
	st.shared.v2.f32 	[%r80+32], {%f245, %f246};
	add.s32 	%r81, %r151, %r6;
	add.s32 	%r83, %r80, %r82;
	mul.wide.u32 	%rd9, %r81, 40;
	add.s64 	%rd10, %rd1, %rd9;
	ld.global.f32 	%f247, [%rd10];
	ld.global.f32 	%f248, [%rd10+4];
	ld.global.f32 	%f249, [%rd10+8];
	ld.global.f32 	%f250, [%rd10+12];
	ld.global.f32 	%f251, [%rd10+16];
	ld.global.f32 	%f252, [%rd10+20];
	ld.global.f32 	%f253, [%rd10+24];
	ld.global.f32 	%f254, [%rd10+28];
	ld.global.f32 	%f255, [%rd10+32];
	ld.global.f32 	%f256, [%rd10+36];
	st.shared.v2.f32 	[%r83], {%f247, %f248};
	st.shared.v2.f32 	[%r83+8], {%f249, %f250};
	st.shared.v2.f32 	[%r83+16], {%f251, %f252};
	st.shared.v2.f32 	[%r83+24], {%f253, %f254};
	st.shared.v2.f32 	[%r83+32], {%f255, %f256};
	add.s32 	%r84, %r81, %r6;
	add.s32 	%r85, %r83, %r82;
	mul.wide.u32 	%rd11, %r84, 40;
	add.s64 	%rd12, %rd1, %rd11;
	ld.global.f32 	%f257, [%rd12];
	ld.global.f32 	%f258, [%rd12+4];
	ld.global.f32 	%f259, [%rd12+8];
	ld.global.f32 	%f260, [%rd12+12];
	ld.global.f32 	%f261, [%rd12+16];
	ld.global.f32 	%f262, [%rd12+20];
	ld.global.f32 	%f263, [%rd12+24];
	ld.global.f32 	%f264, [%rd12+28];
	ld.global.f32 	%f265, [%rd12+32];
	ld.global.f32 	%f266, [%rd12+36];
	st.shared.v2.f32 	[%r85], {%f257, %f258};
	st.shared.v2.f32 	[%r85+8], {%f259, %f260};
	st.shared.v2.f32 	[%r85+16], {%f261, %f262};
	st.shared.v2.f32 	[%r85+24], {%f263, %f264};
	st.shared.v2.f32 	[%r85+32], {%f265, %f266};
	add.s32 	%r86, %r84, %r6;
	add.s32 	%r87, %r85, %r82;
	mul.wide.u32 	%rd13, %r86, 40;
	add.s64 	%rd14, %rd1, %rd13;
	ld.global.f32 	%f267, [%rd14];
	ld.global.f32 	%f268, [%rd14+4];
	ld.global.f32 	%f269, [%rd14+8];
	ld.global.f32 	%f270, [%rd14+12];
	ld.global.f32 	%f271, [%rd14+16];
	ld.global.f32 	%f272, [%rd14+20];
	ld.global.f32 	%f273, [%rd14+24];
	ld.global.f32 	%f274, [%rd14+28];
	ld.global.f32 	%f275, [%rd14+32];
	ld.global.f32 	%f276, [%rd14+36];
	st.shared.v2.f32 	[%r87], {%f267, %f268};
	st.shared.v2.f32 	[%r87+8], {%f269, %f270};
	st.shared.v2.f32 	[%r87+16], {%f271, %f272};
	st.shared.v2.f32 	[%r87+24], {%f273, %f274};
	st.shared.v2.f32 	[%r87+32], {%f275, %f276};
	add.s32 	%r151, %r86, %r6;
	setp.lt.s32 	%p34, %r151, %r63;
	@%p34 bra 	$L__BB1_6;
$L__BB1_7:
	ld.param.u32 	%r143, [_Z23render_kernel_optimizedP6float3P9GPUSphereiP8GPULighti9GPUCameraiii_param_6];
	bar.sync 	0;
	mov.u32 	%r88, %ctaid.x;
	mad.lo.s32 	%r16, %r88, %r2, %r3;
	mov.u32 	%r89, %ctaid.y;
	mad.lo.s32 	%r90, %r89, %r5, %r1;
	setp.ge.s32 	%p35, %r16, %r143;
	setp.ge.s32 	%p36, %r90, %r66;
	or.pred  	%p37, %p35, %p36;
	@%p37 bra 	$L__BB1_82;
	ld.param.u32 	%r146, [_Z23render_kernel_optimizedP6float3P9GPUSphereiP8GPULighti9GPUCameraiii_param_8];
	ld.param.u32 	%r144, [_Z23render_kernel_optimizedP6float3P9GPUSphereiP8GPULighti9GPUCameraiii_param_6];
	cvt.rn.f32.s32 	%f278, %r16;
	cvt.rn.f32.s32 	%f279, %r144;
	div.rn.f32 	%f280, %f278, %f279;
	cvt.rn.f32.u32 	%f281, %r90;
	cvt.rn.f32.u32 	%f282, %r66;
	div.rn.f32 	%f283, %f281, %f282;
	mul.f32 	%f284, %f12, %f283;
	mul.f32 	%f285, %f11, %f283;
	mul.f32 	%f286, %f10, %f283;
	fma.rn.f32 	%f287, %f9, %f280, %f284;
	fma.rn.f32 	%f288, %f8, %f280, %f285;
	fma.rn.f32 	%f289, %f7, %f280, %f286;
	add.f32 	%f290, %f6, %f287;
	add.f32 	%f291, %f5, %f288;
	add.f32 	%f292, %f4, %f289;
	sub.f32 	%f293, %f290, %f777;
	sub.f32 	%f294, %f291, %f776;
	sub.f32 	%f295, %f292, %f775;
	mul.f32 	%f296, %f294, %f294;
	fma.rn.f32 	%f297, %f293, %f293, %f296;
	fma.rn.f32 	%f298, %f295, %f295, %f297;
	sqrt.rn.f32 	%f299, %f298;
	div.rn.f32 	%f837, %f293, %f299;
	div.rn.f32 	%f836, %f294, %f299;
	div.rn.f32 	%f835, %f295, %f299;
	setp.lt.s32 	%p38, %r146, 1;
	mov.f32 	%f832, 0f00000000;
	mov.f32 	%f833, %f832;
	mov.f32 	%f834, %f832;
	@%p38 bra 	$L__BB1_81;
	ld.param.u32 	%r141, [_Z23render_kernel_optimizedP6float3P9GPUSphereiP8GPULighti9GPUCameraiii_param_4];
	setp.lt.s32 	%p39, %r141, 1;
	@%p39 bra 	$L__BB1_49;
	mov.b32 	%r153, 0;
	mov.f32 	%f832, 0f00000000;
	mov.f32 	%f829, 0f3F800000;
	and.b32  	%r38, %r63, 3;
	mov.f32 	%f830, %f829;
	mov.f32 	%f831, %f829;
	mov.f32 	%f833, %f832;
	mov.f32 	%f834, %f832;
$L__BB1_11:
	setp.gt.s32 	%p104, %r63, 0;
	mov.b32 	%r157, -1;
	mov.f32 	%f786, 0f60AD78EC;
	@%p104 bra 	$L__BB1_47;
$L__BB1_12:
	setp.lt.s32 	%p166, %r157, 0;
	@%p166 bra 	$L__BB1_80;
	fma.rn.f32 	%f777, %f837, %f786, %f777;
	fma.rn.f32 	%f776, %f836, %f786, %f776;
	fma.rn.f32 	%f775, %f835, %f786, %f775;
	mov.u32 	%r120, shared_spheres;
	mad.lo.s32 	%r121, %r157, 40, %r120;
	ld.shared.v2.f32 	{%f626, %f627}, [%r121];
	sub.f32 	%f628, %f777, %f626;
	sub.f32 	%f629, %f776, %f627;
	ld.shared.f32 	%f630, [%r121+8];
	sub.f32 	%f631, %f775, %f630;
	mul.f32 	%f632, %f629, %f629;
	fma.rn.f32 	%f633, %f628, %f628, %f632;
	fma.rn.f32 	%f634, %f631, %f631, %f633;
	sqrt.rn.f32 	%f635, %f634;
	div.rn.f32 	%f64, %f628, %f635;
	div.rn.f32 	%f65, %f629, %f635;
	div.rn.f32 	%f66, %f631, %f635;
	neg.f32 	%f67, %f836;
	ld.shared.v2.f32 	{%f68, %f69}, [%r121+16];
	ld.shared.f32 	%f70, [%r121+24];
	ld.shared.f32 	%f71, [%r121+36];
	mul.f32 	%f636, %f71, 0f3F000000;
	cvt.rzi.f32.f32 	%f637, %f636;
	add.f32 	%f638, %f637, %f637;
	sub.f32 	%f639, %f71, %f638;
	abs.f32 	%f72, %f639;
	mov.b32 	%r158, 0;
	mov.f32 	%f787, 0f00000000;
	mov.f32 	%f788, %f787;
	mov.f32 	%f789, %f787;
	mov.f32 	%f790, %f787;
	mov.f32 	%f791, %f787;
	mov.f32 	%f792, %f787;
$L__BB1_14:
	ld.param.u64 	%rd22, [_Z23render_kernel_optimizedP6float3P9GPUSphereiP8GPULighti9GPUCameraiii_param_3];
	setp.eq.f32 	%p167, %f71, 0f00000000;
	cvta.to.global.u64 	%rd15, %rd22;
	mul.wide.u32 	%rd16, %r158, 28;
	add.s64 	%rd17, %rd15, %rd16;
	ld.global.f32 	%f641, [%rd17];
	sub.f32 	%f642, %f641, %f777;
	ld.global.f32 	%f643, [%rd17+4];
	sub.f32 	%f644, %f643, %f776;
	ld.global.f32 	%f645, [%rd17+8];
	sub.f32 	%f646, %f645, %f775;
	mul.f32 	%f647, %f644, %f644;
	fma.rn.f32 	%f648, %f642, %f642, %f647;
	fma.rn.f32 	%f649, %f646, %f646, %f648;
	sqrt.rn.f32 	%f650, %f649;
	div.rn.f32 	%f651, %f642, %f650;
	div.rn.f32 	%f652, %f644, %f650;
	div.rn.f32 	%f653, %f646, %f650;
	mul.f32 	%f654, %f64, %f651;
	fma.rn.f32 	%f655, %f65, %f652, %f654;
	mul.f32 	%f656, %f66, %f653;
	add.f32 	%f657, %f656, %f655;
	max.f32 	%f658, %f657, 0f00000000;
	ld.global.f32 	%f79, [%rd17+12];
	mul.f32 	%f659, %f68, %f79;
	ld.global.f32 	%f80, [%rd17+16];
	mul.f32 	%f660, %f69, %f80;
	ld.global.f32 	%f81, [%rd17+20];
	mul.f32 	%f661, %f70, %f81;
	ld.global.f32 	%f82, [%rd17+24];
	mul.f32 	%f662, %f658, %f82;
	fma.rn.f32 	%f790, %f659, %f662, %f790;
	fma.rn.f32 	%f791, %f660, %f662, %f791;
	fma.rn.f32 	%f792, %f661, %f662, %f792;
	neg.f32 	%f663, %f651;
	neg.f32 	%f664, %f652;
	neg.f32 	%f665, %f653;
	mul.f32 	%f666, %f65, %f664;
	sub.f32 	%f667, %f666, %f654;
	sub.f32 	%f668, %f667, %f656;
	add.f32 	%f669, %f668, %f668;
	mul.f32 	%f670, %f64, %f669;
	mul.f32 	%f671, %f65, %f669;
	mul.f32 	%f672, %f66, %f669;
	sub.f32 	%f673, %f663, %f670;
	sub.f32 	%f674, %f664, %f671;
	sub.f32 	%f675, %f665, %f672;
	mul.f32 	%f676, %f674, %f67;
	mul.f32 	%f677, %f837, %f673;
	sub.f32 	%f678, %f676, %f677;
	mul.f32 	%f679, %f835, %f675;
	sub.f32 	%f680, %f678, %f679;
	max.f32 	%f86, %f680, 0f00000000;
	setp.eq.f32 	%p168, %f86, 0f3F800000;
	or.pred  	%p169, %p168, %p167;
	mov.f32 	%f793, 0f3F800000;
	@%p169 bra 	$L__BB1_45;
	abs.f32 	%f681, %f71;
	setp.nan.f32 	%p170, %f681, %f681;
	abs.f32 	%f683, %f86;
	setp.nan.f32 	%p171, %f683, %f683;
	or.pred  	%p172, %p171, %p170;
	@%p172 bra 	$L__BB1_44;
	abs.f32 	%f684, %f86;
	setp.lt.f32 	%p173, %f684, 0f00800000;
	mul.f32 	%f686, %f684, 0f4B800000;
	selp.f32 	%f687, %f686, %f684, %p173;
	mov.b32 	%r122, %f687;
	add.s32 	%r123, %r122, -1060439283;
	and.b32  	%r124, %r123, -8388608;
	sub.s32 	%r125, %r122, %r124;
	mov.b32 	%f688, %r125;
	cvt.rn.f32.s32 	%f689, %r124;
	selp.f32 	%f690, 0fC1C00000, 0f00000000, %p173;
	fma.rn.f32 	%f691, %f689, 0f34000000, %f690;
	add.f32 	%f692, %f688, 0fBF800000;
	add.f32 	%f693, %f688, 0f3F800000;
	rcp.approx.ftz.f32 	%f694, %f693;
	add.f32 	%f695, %f692, %f692;
	mul.f32 	%f696, %f695, %f694;
	mul.f32 	%f697, %f696, %f696;
	neg.f32 	%f698, %f696;
	sub.f32 	%f699, %f692, %f696;
	add.f32 	%f700, %f699, %f699;
	fma.rn.f32 	%f701, %f698, %f692, %f700;
	mul.rn.f32 	%f702, %f694, %f701;
	fma.rn.f32 	%f703, %f697, 0f3A2C32E4, 0f3B52E7DB;
	fma.rn.f32 	%f704, %f703, %f697, 0f3C93BB73;
	fma.rn.f32 	%f705, %f704, %f697, 0f3DF6384F;
	mul.rn.f32 	%f706, %f705, %f697;
	fma.rn.f32 	%f707, %f696, 0f3FB8AA3B, %f691;
	mul.f32 	%f708, %f706, 0f40400000;
	sub.f32 	%f709, %f691, %f707;
	fma.rn.f32 	%f710, %f696, 0f3FB8AA3B, %f709;
	fma.rn.f32 	%f711, %f702, 0f3FB8AA3B, %f710;
	fma.rn.f32 	%f712, %f696, 0f32A55E34, %f711;
	fma.rn.f32 	%f713, %f708, %f702, %f712;
	fma.rn.f32 	%f714, %f706, %f696, %f713;
	add.rn.f32 	%f715, %f707, %f714;
	mul.rn.f32 	%f716, %f715, %f71;
	cvt.rni.f32.f32 	%f717, %f716;
	sub.f32 	%f718, %f716, %f717;
	neg.f32 	%f719, %f716;
	fma.rn.f32 	%f720, %f715, %f71, %f719;
	neg.f32 	%f721, %f707;
	add.rn.f32 	%f722, %f715, %f721;
	neg.f32 	%f723, %f722;
	add.rn.f32 	%f724, %f714, %f723;
	fma.rn.f32 	%f725, %f724, %f71, %f720;
	add.f32 	%f726, %f718, %f725;
	setp.gt.f32 	%p174, %f717, 0f00000000;
	selp.b32 	%r126, 0, -2097152000, %p174;
	setp.neu.f32 	%p175, %f86, 0f00000000;
	setp.neu.f32 	%p176, %f684, 0f7F800000;
	setp.lt.f32 	%p177, %f716, 0f00000000;
	selp.f32 	%f727, 0f00000000, 0f7F800000, %p177;
	abs.f32 	%f728, %f716;
	setp.gt.f32 	%p178, %f728, 0f43180000;
	cvt.rzi.s32.f32 	%r127, %f717;
	shl.b32 	%r128, %r127, 23;
	sub.s32 	%r129, %r128, %r126;
	mov.b32 	%f729, %r129;
	add.s32 	%r130, %r126, 2130706432;
	mov.b32 	%f730, %r130;
	fma.rn.f32 	%f731, %f726, 0f391FCB8E, 0f3AAF85ED;
	fma.rn.f32 	%f732, %f731, %f726, 0f3C1D9856;
	fma.rn.f32 	%f733, %f732, %f726, 0f3D6357BB;
	fma.rn.f32 	%f734, %f733, %f726, 0f3E75FDEC;
	fma.rn.f32 	%f735, %f734, %f726, 0f3F317218;
	fma.rn.f32 	%f736, %f735, %f726, 0f3F800000;
	mul.f32 	%f737, %f736, %f730;
	mul.f32 	%f738, %f737, %f729;
	selp.f32 	%f793, %f727, %f738, %p178;
	and.pred  	%p179, %p175, %p176;
	@%p179 bra 	$L__BB1_45;
	setp.lt.f32 	%p180, %f71, 0f00000000;
	setp.neu.f32 	%p181, %f72, 0f3F800000;
	add.f32 	%f739, %f86, %f86;
	mov.b32 	%r131, %f739;
	xor.b32  	%r132, %r131, 2139095040;
	selp.b32 	%r133, %r132, %r131, %p180;
	and.b32  	%r134, %r133, 2147483647;
	selp.b32 	%r135, %r134, %r133, %p181;
	mov.b32 	%f793, %r135;
	bra.uni 	$L__BB1_45;
$L__BB1_18:
	ld.shared.v4.f32 	{%f485, %f486, %f487, %f488}, [%r154+-128];
	sub.f32 	%f489, %f777, %f485;
	sub.f32 	%f490, %f776, %f486;
	sub.f32 	%f491, %f775, %f487;
	mul.f32 	%f492, %f836, %f490;
	fma.rn.f32 	%f493, %f837, %f489, %f492;
	fma.rn.f32 	%f31, %f835, %f491, %f493;
	mul.f32 	%f494, %f490, %f490;
	fma.rn.f32 	%f495, %f489, %f489, %f494;
	fma.rn.f32 	%f496, %f491, %f491, %f495;
	mul.f32 	%f497, %f488, %f488;
	sub.f32 	%f498, %f496, %f497;
	mul.f32 	%f499, %f31, %f31;
	mul.f32 	%f500, %f103, %f498;
	sub.f32 	%f32, %f499, %f500;
	setp.lt.f32 	%p107, %f32, 0f00000000;
	mov.pred 	%p184, -1;
	mov.f32 	%f781, %f784;
	@%p107 bra 	$L__BB1_21;
	sqrt.rn.f32 	%f33, %f32;
	neg.f32 	%f501, %f31;
	sub.f32 	%f502, %f501, %f33;
	div.rn.f32 	%f781, %f502, %f103;
	setp.lt.f32 	%p109, %f781, %f786;
	setp.gt.f32 	%p110, %f781, 0f3A83126F;
	and.pred  	%p111, %p109, %p110;
	mov.pred 	%p184, 0;
	@%p111 bra 	$L__BB1_21;
	sub.f32 	%f503, %f33, %f31;
	div.rn.f32 	%f504, %f503, %f103;
	setp.geu.f32 	%p112, %f504, %f786;
	setp.leu.f32 	%p113, %f504, 0f3A83126F;
	or.pred  	%p184, %p112, %p113;
	selp.f32 	%f781, %f784, %f504, %p184;
$L__BB1_21:
	selp.f32 	%f37, %f786, %f781, %p184;
	selp.b32 	%r22, %r157, %r155, %p184;
	ld.shared.v2.f32 	{%f505, %f506}, [%r154+-88];
	sub.f32 	%f507, %f777, %f505;
	sub.f32 	%f508, %f776, %f506;
	ld.shared.v2.f32 	{%f509, %f510}, [%r154+-80];
	sub.f32 	%f511, %f775, %f509;
	mul.f32 	%f512, %f836, %f508;
	fma.rn.f32 	%f513, %f837, %f507, %f512;
	fma.rn.f32 	%f38, %f835, %f511, %f513;
	mul.f32 	%f514, %f508, %f508;
	fma.rn.f32 	%f515, %f507, %f507, %f514;
	fma.rn.f32 	%f516, %f511, %f511, %f515;
	mul.f32 	%f517, %f510, %f510;
	sub.f32 	%f518, %f516, %f517;
	mul.f32 	%f519, %f38, %f38;
	mul.f32 	%f520, %f103, %f518;
	sub.f32 	%f39, %f519, %f520;
	setp.lt.f32 	%p115, %f39, 0f00000000;
	mov.pred 	%p185, -1;
	mov.f32 	%f782, %f781;
	@%p115 bra 	$L__BB1_24;
	sqrt.rn.f32 	%f40, %f39;
	neg.f32 	%f521, %f38;
	sub.f32 	%f522, %f521, %f40;
	div.rn.f32 	%f782, %f522, %f103;
	setp.lt.f32 	%p117, %f782, %f37;
	setp.gt.f32 	%p118, %f782, 0f3A83126F;
	and.pred  	%p119, %p117, %p118;
	mov.pred 	%p185, 0;
	@%p119 bra 	$L__BB1_24;
	sub.f32 	%f523, %f40, %f38;
	div.rn.f32 	%f524, %f523, %f103;
	setp.geu.f32 	%p120, %f524, %f37;
	setp.leu.f32 	%p121, %f524, 0f3A83126F;
	or.pred  	%p185, %p120, %p121;
	selp.f32 	%f782, %f781, %f524, %p185;
$L__BB1_24:
	selp.f32 	%f44, %f37, %f782, %p185;
	add.s32 	%r23, %r155, 1;
	selp.b32 	%r24, %r22, %r23, %p185;
	ld.shared.v4.f32 	{%f525, %f526, %f527, %f528}, [%r154+-48];
	sub.f32 	%f529, %f777, %f525;
	sub.f32 	%f530, %f776, %f526;
	sub.f32 	%f531, %f775, %f527;
	mul.f32 	%f532, %f836, %f530;
	fma.rn.f32 	%f533, %f837, %f529, %f532;
	fma.rn.f32 	%f45, %f835, %f531, %f533;
	mul.f32 	%f534, %f530, %f530;
	fma.rn.f32 	%f535, %f529, %f529, %f534;
	fma.rn.f32 	%f536, %f531, %f531, %f535;
	mul.f32 	%f537, %f528, %f528;
	sub.f32 	%f538, %f536, %f537;
	mul.f32 	%f539, %f45, %f45;
	mul.f32 	%f540, %f103, %f538;
	sub.f32 	%f46, %f539, %f540;
	setp.lt.f32 	%p123, %f46, 0f00000000;
	mov.pred 	%p186, -1;
	mov.f32 	%f783, %f782;
	@%p123 bra 	$L__BB1_27;
	sqrt.rn.f32 	%f47, %f46;
	neg.f32 	%f541, %f45;
	sub.f32 	%f542, %f541, %f47;
	div.rn.f32 	%f783, %f542, %f103;
	setp.lt.f32 	%p125, %f783, %f44;
	setp.gt.f32 	%p126, %f783, 0f3A83126F;
	and.pred  	%p127, %p125, %p126;
	mov.pred 	%p186, 0;
	@%p127 bra 	$L__BB1_27;
	sub.f32 	%f543, %f47, %f45;
	div.rn.f32 	%f544, %f543, %f103;
	setp.geu.f32 	%p128, %f544, %f44;
	setp.leu.f32 	%p129, %f544, 0f3A83126F;
	or.pred  	%p186, %p128, %p129;
	selp.f32 	%f783, %f782, %f544, %p186;
$L__BB1_27:
	selp.f32 	%f51, %f44, %f783, %p186;
	add.s32 	%r25, %r23, 1;
	selp.b32 	%r26, %r24, %r25, %p186;
	ld.shared.v2.f32 	{%f545, %f546}, [%r154+-8];
	sub.f32 	%f547, %f777, %f545;
	sub.f32 	%f548, %f776, %f546;
	ld.shared.v2.f32 	{%f549, %f550}, [%r154];
	sub.f32 	%f551, %f775, %f549;
	mul.f32 	%f552, %f836, %f548;
	fma.rn.f32 	%f553, %f837, %f547, %f552;
	fma.rn.f32 	%f52, %f835, %f551, %f553;
	mul.f32 	%f554, %f548, %f548;
	fma.rn.f32 	%f555, %f547, %f547, %f554;
	fma.rn.f32 	%f556, %f551, %f551, %f555;
	mul.f32 	%f557, %f550, %f550;
	sub.f32 	%f558, %f556, %f557;
	mul.f32 	%f559, %f52, %f52;
	mul.f32 	%f560, %f103, %f558;
	sub.f32 	%f53, %f559, %f560;
	setp.lt.f32 	%p131, %f53, 0f00000000;
	mov.pred 	%p187, -1;
	mov.f32 	%f784, %f783;
	@%p131 bra 	$L__BB1_30;
	sqrt.rn.f32 	%f54, %f53;
	neg.f32 	%f561, %f52;
	sub.f32 	%f562, %f561, %f54;
	div.rn.f32 	%f784, %f562, %f103;
	setp.lt.f32 	%p133, %f784, %f51;
	setp.gt.f32 	%p134, %f784, 0f3A83126F;
	and.pred  	%p135, %p133, %p134;
	mov.pred 	%p187, 0;
	@%p135 bra 	$L__BB1_30;
	sub.f32 	%f563, %f54, %f52;
	div.rn.f32 	%f564, %f563, %f103;
	setp.geu.f32 	%p136, %f564, %f51;
	setp.leu.f32 	%p137, %f564, 0f3A83126F;
	or.pred  	%p187, %p136, %p137;
	selp.f32 	%f784, %f783, %f564, %p187;
$L__BB1_30:
	selp.f32 	%f786, %f51, %f784, %p187;
	add.s32 	%r115, %r25, 1;
	selp.b32 	%r157, %r26, %r115, %p187;
	add.s32 	%r154, %r154, 160;
	add.s32 	%r155, %r25, 2;
	and.b32  	%r160, %r63, 2147483644;
	setp.eq.s32 	%p138, %r155, %r160;
	@%p138 bra 	$L__BB1_31;
	bra.uni 	$L__BB1_18;
$L__BB1_31:
	setp.eq.s32 	%p139, %r38, 0;
	mov.f32 	%f785, %f784;
	@%p139 bra 	$L__BB1_12;
	mov.u32 	%r116, shared_spheres;
	mad.lo.s32 	%r39, %r160, 40, %r116;
	ld.shared.v2.f32 	{%f565, %f566}, [%r39];
	sub.f32 	%f567, %f777, %f565;
	sub.f32 	%f568, %f776, %f566;
	ld.shared.v2.f32 	{%f569, %f570}, [%r39+8];
	sub.f32 	%f571, %f775, %f569;
	mul.f32 	%f572, %f836, %f568;
	fma.rn.f32 	%f573, %f837, %f567, %f572;
	fma.rn.f32 	%f108, %f835, %f571, %f573;
	mul.f32 	%f574, %f568, %f568;
	fma.rn.f32 	%f575, %f567, %f567, %f574;
	fma.rn.f32 	%f576, %f571, %f571, %f575;
	mul.f32 	%f577, %f570, %f570;
	sub.f32 	%f578, %f576, %f577;
	mul.f32 	%f579, %f108, %f108;
	mul.f32 	%f580, %f103, %f578;
	sub.f32 	%f109, %f579, %f580;
	setp.lt.f32 	%p141, %f109, 0f00000000;
	mov.pred 	%p188, -1;
	mov.f32 	%f785, %f784;
	@%p141 bra 	$L__BB1_35;
	sqrt.rn.f32 	%f110, %f109;
	neg.f32 	%f581, %f108;
	sub.f32 	%f582, %f581, %f110;
	div.rn.f32 	%f785, %f582, %f103;
	setp.lt.f32 	%p143, %f785, %f786;
	setp.gt.f32 	%p144, %f785, 0f3A83126F;
	and.pred  	%p145, %p143, %p144;
	mov.pred 	%p188, 0;
	@%p145 bra 	$L__BB1_35;
	sub.f32 	%f583, %f110, %f108;
	div.rn.f32 	%f584, %f583, %f103;
	setp.geu.f32 	%p146, %f584, %f786;
	setp.leu.f32 	%p147, %f584, 0f3A83126F;
	or.pred  	%p188, %p146, %p147;
	selp.f32 	%f785, %f784, %f584, %p188;
$L__BB1_35:
	setp.eq.s32 	%p148, %r38, 1;
	selp.f32 	%f786, %f786, %f785, %p188;
	selp.b32 	%r157, %r157, %r160, %p188;
	@%p148 bra 	$L__BB1_12;
	ld.shared.v2.f32 	{%f585, %f586}, [%r39+40];
	sub.f32 	%f587, %f777, %f585;
	sub.f32 	%f588, %f776, %f586;
	ld.shared.v2.f32 	{%f589, %f590}, [%r39+48];
	sub.f32 	%f591, %f775, %f589;
	mul.f32 	%f592, %f836, %f588;
	fma.rn.f32 	%f593, %f837, %f587, %f592;
	fma.rn.f32 	%f115, %f835, %f591, %f593;
	mul.f32 	%f594, %f588, %f588;
	fma.rn.f32 	%f595, %f587, %f587, %f594;
	fma.rn.f32 	%f596, %f591, %f591, %f595;
	mul.f32 	%f597, %f590, %f590;
	sub.f32 	%f598, %f596, %f597;
	mul.f32 	%f599, %f115, %f115;
	mul.f32 	%f600, %f103, %f598;
	sub.f32 	%f116, %f599, %f600;
	setp.lt.f32 	%p150, %f116, 0f00000000;
	mov.pred 	%p189, -1;
	mov.f32 	%f799, %f785;
	@%p150 bra 	$L__BB1_39;
	sqrt.rn.f32 	%f117, %f116;
	neg.f32 	%f601, %f115;
	sub.f32 	%f602, %f601, %f117;
	div.rn.f32 	%f799, %f602, %f103;
	setp.lt.f32 	%p152, %f799, %f786;
	setp.gt.f32 	%p153, %f799, 0f3A83126F;
	and.pred  	%p154, %p152, %p153;
	mov.pred 	%p189, 0;
	@%p154 bra 	$L__BB1_39;
	sub.f32 	%f603, %f117, %f115;
	div.rn.f32 	%f604, %f603, %f103;
	setp.geu.f32 	%p155, %f604, %f786;
	setp.leu.f32 	%p156, %f604, 0f3A83126F;
	or.pred  	%p189, %p155, %p156;
	selp.f32 	%f799, %f785, %f604, %p189;
$L__BB1_39:
	setp.eq.s32 	%p157, %r38, 2;
	selp.f32 	%f786, %f786, %f799, %p189;
	add.s32 	%r117, %r160, 1;
	selp.b32 	%r157, %r157, %r117, %p189;
	mov.f32 	%f785, %f799;
	@%p157 bra 	$L__BB1_12;
	ld.shared.v2.f32 	{%f605, %f606}, [%r39+80];
	sub.f32 	%f607, %f777, %f605;
	sub.f32 	%f608, %f776, %f606;
	ld.shared.v2.f32 	{%f609, %f610}, [%r39+88];
	sub.f32 	%f611, %f775, %f609;
	mul.f32 	%f612, %f836, %f608;
	fma.rn.f32 	%f613, %f837, %f607, %f612;
	fma.rn.f32 	%f122, %f835, %f611, %f613;
	mul.f32 	%f614, %f608, %f608;
	fma.rn.f32 	%f615, %f607, %f607, %f614;
	fma.rn.f32 	%f616, %f611, %f611, %f615;
	mul.f32 	%f617, %f610, %f610;
	sub.f32 	%f618, %f616, %f617;
	mul.f32 	%f619, %f122, %f122;
	mul.f32 	%f620, %f103, %f618;
	sub.f32 	%f123, %f619, %f620;
	setp.lt.f32 	%p159, %f123, 0f00000000;
	mov.pred 	%p190, -1;
	mov.f32 	%f785, %f799;
	@%p159 bra 	$L__BB1_43;
	sqrt.rn.f32 	%f124, %f123;
	neg.f32 	%f621, %f122;
	sub.f32 	%f622, %f621, %f124;
	div.rn.f32 	%f785, %f622, %f103;
	setp.lt.f32 	%p161, %f785, %f786;
	setp.gt.f32 	%p162, %f785, 0f3A83126F;
	and.pred  	%p163, %p161, %p162;
	mov.pred 	%p190, 0;
	@%p163 bra 	$L__BB1_43;
	sub.f32 	%f623, %f124, %f122;
	div.rn.f32 	%f624, %f623, %f103;
	setp.geu.f32 	%p164, %f624, %f786;
	setp.leu.f32 	%p165, %f624, 0f3A83126F;
	or.pred  	%p190, %p164, %p165;
	selp.f32 	%f785, %f799, %f624, %p190;
$L__BB1_43:
	selp.f32 	%f786, %f786, %f785, %p190;
	add.s32 	%r118, %r160, 2;
	selp.b32 	%r157, %r157, %r118, %p190;
	bra.uni 	$L__BB1_12;
$L__BB1_44:
	add.rn.f32 	%f793, %f86, %f71;
$L__BB1_45:
	ld.param.u32 	%r142, [_Z23render_kernel_optimizedP6float3P9GPUSphereiP8GPULighti9GPUCameraiii_param_4];
	mul.f32 	%f740, %f793, %f82;
	fma.rn.f32 	%f787, %f79, %f740, %f787;
	fma.rn.f32 	%f788, %f740, %f80, %f788;
	fma.rn.f32 	%f789, %f740, %f81, %f789;
	add.s32 	%r158, %r158, 1;
	setp.ne.s32 	%p182, %r158, %r142;
	@%p182 bra 	$L__BB1_14;
	ld.param.u32 	%r148, [_Z23render_kernel_optimizedP6float3P9GPUSphereiP8GPULighti9GPUCameraiii_param_8];
	add.f32 	%f741, %f787, %f790;
	add.f32 	%f742, %f788, %f791;
	add.f32 	%f743, %f789, %f792;
	fma.rn.f32 	%f744, %f68, 0f3DCCCCCD, %f741;
	fma.rn.f32 	%f745, %f69, 0f3DCCCCCD, %f742;
	fma.rn.f32 	%f746, %f70, 0f3DCCCCCD, %f743;
	fma.rn.f32 	%f832, %f829, %f744, %f832;
	fma.rn.f32 	%f833, %f830, %f745, %f833;
	fma.rn.f32 	%f834, %f831, %f746, %f834;
	mul.f32 	%f747, %f836, %f65;
	fma.rn.f32 	%f748, %f837, %f64, %f747;
	fma.rn.f32 	%f749, %f835, %f66, %f748;
	add.f32 	%f750, %f749, %f749;
	mul.f32 	%f751, %f64, %f750;
	mul.f32 	%f752, %f65, %f750;
	mul.f32 	%f753, %f66, %f750;
	sub.f32 	%f837, %f837, %f751;
	sub.f32 	%f836, %f836, %f752;
	sub.f32 	%f835, %f835, %f753;
	mul.f32 	%f829, %f829, %f68;
	mul.f32 	%f830, %f830, %f69;
	mul.f32 	%f831, %f831, %f70;
	add.s32 	%r153, %r153, 1;
	setp.eq.s32 	%p183, %r153, %r148;
	@%p183 bra 	$L__BB1_81;
	bra.uni 	$L__BB1_11;
$L__BB1_47:
	setp.lt.u32 	%p105, %r63, 4;
	mul.f32 	%f482, %f836, %f836;
	fma.rn.f32 	%f483, %f837, %f837, %f482;
	fma.rn.f32 	%f103, %f835, %f835, %f483;
	mov.f32 	%f786, 0f60AD78EC;
	mov.b32 	%r157, -1;
	mov.b32 	%r160, 0;
	mov.f32 	%f784, %f785;
	@%p105 bra 	$L__BB1_31;
	mov.u32 	%r114, shared_spheres;
	add.s32 	%r154, %r114, 128;
	mov.f32 	%f786, 0f60AD78EC;
	mov.b32 	%r157, -1;
	mov.b32 	%r155, 0;
	mov.f32 	%f784, %f785;
	bra.uni 	$L__BB1_18;
$L__BB1_49:
	setp.lt.s32 	%p40, %r63, 1;
	mov.f32 	%f832, 0f00000000;
	mov.f32 	%f829, 0f3F800000;
	mov.f32 	%f830, %f829;
	mov.f32 	%f831, %f829;
	mov.f32 	%f833, %f832;
	mov.f32 	%f834, %f832;
	@%p40 bra 	$L__BB1_80;
	and.b32  	%r43, %r63, 3;
	and.b32  	%r44, %r63, 2147483644;
	mov.b32 	%r162, 0;
	mov.f32 	%f832, 0f00000000;
	mov.f32 	%f829, 0f3F800000;
$L__BB1_51:
	setp.lt.u32 	%p41, %r63, 4;
	mul.f32 	%f307, %f836, %f836;
	fma.rn.f32 	%f308, %f837, %f837, %f307;
	fma.rn.f32 	%f142, %f835, %f835, %f308;
	mov.f32 	%f828, 0f60AD78EC;
	mov.b32 	%r168, -1;
	mov.b32 	%r166, 0;
	@%p41 bra 	$L__BB1_66;
	mov.f32 	%f828, 0f60AD78EC;
	mov.b32 	%r168, -1;
	mov.b32 	%r163, 0;
$L__BB1_53:
	mov.u32 	%r97, shared_spheres;
	mad.lo.s32 	%r48, %r163, 40, %r97;
	ld.shared.v4.f32 	{%f310, %f311, %f312, %f313}, [%r48];
	sub.f32 	%f314, %f777, %f310;
	sub.f32 	%f315, %f776, %f311;
	sub.f32 	%f316, %f775, %f312;
	mul.f32 	%f317, %f836, %f315;
	fma.rn.f32 	%f318, %f837, %f314, %f317;
	fma.rn.f32 	%f145, %f835, %f316, %f318;
	mul.f32 	%f319, %f315, %f315;
	fma.rn.f32 	%f320, %f314, %f314, %f319;
	fma.rn.f32 	%f321, %f316, %f316, %f320;
	mul.f32 	%f322, %f313, %f313;
	sub.f32 	%f323, %f321, %f322;
	mul.f32 	%f324, %f145, %f145;
	mul.f32 	%f325, %f142, %f323;
	sub.f32 	%f146, %f324, %f325;
	setp.lt.f32 	%p43, %f146, 0f00000000;
	mov.pred 	%p191, -1;
	mov.f32 	%f816, %f819;
	@%p43 bra 	$L__BB1_56;
	sqrt.rn.f32 	%f147, %f146;
	neg.f32 	%f326, %f145;
	sub.f32 	%f327, %f326, %f147;
	div.rn.f32 	%f816, %f327, %f142;
	setp.lt.f32 	%p45, %f816, %f828;
	setp.gt.f32 	%p46, %f816, 0f3A83126F;
	and.pred  	%p47, %p45, %p46;
	mov.pred 	%p191, 0;
	@%p47 bra 	$L__BB1_56;
	sub.f32 	%f328, %f147, %f145;
	div.rn.f32 	%f329, %f328, %f142;
	setp.geu.f32 	%p48, %f329, %f828;
	setp.leu.f32 	%p49, %f329, 0f3A83126F;
	or.pred  	%p191, %p48, %p49;
	selp.f32 	%f816, %f819, %f329, %p191;
$L__BB1_56:
	selp.f32 	%f151, %f828, %f816, %p191;
	selp.b32 	%r49, %r168, %r163, %p191;
	ld.shared.v2.f32 	{%f330, %f331}, [%r48+40];
	sub.f32 	%f332, %f777, %f330;
	sub.f32 	%f333, %f776, %f331;
	ld.shared.v2.f32 	{%f334, %f335}, [%r48+48];
	sub.f32 	%f336, %f775, %f334;
	mul.f32 	%f337, %f836, %f333;
	fma.rn.f32 	%f338, %f837, %f332, %f337;
	fma.rn.f32 	%f152, %f835, %f336, %f338;
	mul.f32 	%f339, %f333, %f333;
	fma.rn.f32 	%f340, %f332, %f332, %f339;
	fma.rn.f32 	%f341, %f336, %f336, %f340;
	mul.f32 	%f342, %f335, %f335;
	sub.f32 	%f343, %f341, %f342;
	mul.f32 	%f344, %f152, %f152;
	mul.f32 	%f345, %f142, %f343;
	sub.f32 	%f153, %f344, %f345;
	setp.lt.f32 	%p51, %f153, 0f00000000;
	mov.pred 	%p192, -1;
	mov.f32 	%f817, %f816;
	@%p51 bra 	$L__BB1_59;
	sqrt.rn.f32 	%f154, %f153;
	neg.f32 	%f346, %f152;
	sub.f32 	%f347, %f346, %f154;
	div.rn.f32 	%f817, %f347, %f142;
	setp.lt.f32 	%p53, %f817, %f151;
	setp.gt.f32 	%p54, %f817, 0f3A83126F;
	and.pred  	%p55, %p53, %p54;
	mov.pred 	%p192, 0;
	@%p55 bra 	$L__BB1_59;
	sub.f32 	%f348, %f154, %f152;
	div.rn.f32 	%f349, %f348, %f142;
	setp.geu.f32 	%p56, %f349, %f151;
	setp.leu.f32 	%p57, %f349, 0f3A83126F;
	or.pred  	%p192, %p56, %p57;
	selp.f32 	%f817, %f816, %f349, %p192;
$L__BB1_59:
	selp.f32 	%f158, %f151, %f817, %p192;
	add.s32 	%r98, %r163, 1;
	selp.b32 	%r50, %r49, %r98, %p192;
	ld.shared.v4.f32 	{%f350, %f351, %f352, %f353}, [%r48+80];
	sub.f32 	%f354, %f777, %f350;
	sub.f32 	%f355, %f776, %f351;
	sub.f32 	%f356, %f775, %f352;
	mul.f32 	%f357, %f836, %f355;
	fma.rn.f32 	%f358, %f837, %f354, %f357;
	fma.rn.f32 	%f159, %f835, %f356, %f358;
	mul.f32 	%f359, %f355, %f355;
	fma.rn.f32 	%f360, %f354, %f354, %f359;
	fma.rn.f32 	%f361, %f356, %f356, %f360;
	mul.f32 	%f362, %f353, %f353;
	sub.f32 	%f363, %f361, %f362;
	mul.f32 	%f364, %f159, %f159;
	mul.f32 	%f365, %f142, %f363;
	sub.f32 	%f160, %f364, %f365;
	setp.lt.f32 	%p59, %f160, 0f00000000;
	mov.pred 	%p193, -1;
	mov.f32 	%f818, %f817;
	@%p59 bra 	$L__BB1_62;
	sqrt.rn.f32 	%f161, %f160;
	neg.f32 	%f366, %f159;
	sub.f32 	%f367, %f366, %f161;
	div.rn.f32 	%f818, %f367, %f142;
	setp.lt.f32 	%p61, %f818, %f158;
	setp.gt.f32 	%p62, %f818, 0f3A83126F;
	and.pred  	%p63, %p61, %p62;
	mov.pred 	%p193, 0;
	@%p63 bra 	$L__BB1_62;
	sub.f32 	%f368, %f161, %f159;
	div.rn.f32 	%f369, %f368, %f142;
	setp.geu.f32 	%p64, %f369, %f158;
	setp.leu.f32 	%p65, %f369, 0f3A83126F;
	or.pred  	%p193, %p64, %p65;
	selp.f32 	%f818, %f817, %f369, %p193;
$L__BB1_62:
	selp.f32 	%f165, %f158, %f818, %p193;
	add.s32 	%r99, %r163, 2;
	selp.b32 	%r51, %r50, %r99, %p193;
	ld.shared.v2.f32 	{%f370, %f371}, [%r48+120];
	sub.f32 	%f372, %f777, %f370;
	sub.f32 	%f373, %f776, %f371;
	ld.shared.v2.f32 	{%f374, %f375}, [%r48+128];
	sub.f32 	%f376, %f775, %f374;
	mul.f32 	%f377, %f836, %f373;
	fma.rn.f32 	%f378, %f837, %f372, %f377;
	fma.rn.f32 	%f166, %f835, %f376, %f378;
	mul.f32 	%f379, %f373, %f373;
	fma.rn.f32 	%f380, %f372, %f372, %f379;
	fma.rn.f32 	%f381, %f376, %f376, %f380;
	mul.f32 	%f382, %f375, %f375;
	sub.f32 	%f383, %f381, %f382;
	mul.f32 	%f384, %f166, %f166;
	mul.f32 	%f385, %f142, %f383;
	sub.f32 	%f167, %f384, %f385;
	setp.lt.f32 	%p67, %f167, 0f00000000;
	mov.pred 	%p194, -1;
	mov.f32 	%f819, %f818;
	@%p67 bra 	$L__BB1_65;
	sqrt.rn.f32 	%f168, %f167;
	neg.f32 	%f386, %f166;
	sub.f32 	%f387, %f386, %f168;
	div.rn.f32 	%f819, %f387, %f142;
	setp.lt.f32 	%p69, %f819, %f165;
	setp.gt.f32 	%p70, %f819, 0f3A83126F;
	and.pred  	%p71, %p69, %p70;
	mov.pred 	%p194, 0;
	@%p71 bra 	$L__BB1_65;
	sub.f32 	%f388, %f168, %f166;
	div.rn.f32 	%f389, %f388, %f142;
	setp.geu.f32 	%p72, %f389, %f165;
	setp.leu.f32 	%p73, %f389, 0f3A83126F;
	or.pred  	%p194, %p72, %p73;
	selp.f32 	%f819, %f818, %f389, %p194;
$L__BB1_65:
	selp.f32 	%f828, %f165, %f819, %p194;
	add.s32 	%r100, %r163, 3;
	selp.b32 	%r168, %r51, %r100, %p194;
	add.s32 	%r163, %r163, 4;
	setp.eq.s32 	%p74, %r163, %r44;
	mov.u32 	%r166, %r44;
	@%p74 bra 	$L__BB1_66;
	bra.uni 	$L__BB1_53;
$L__BB1_66:
	setp.eq.s32 	%p75, %r43, 0;
	mov.f32 	%f827, %f819;
	@%p75 bra 	$L__BB1_79;
	mov.u32 	%r101, shared_spheres;
	mad.lo.s32 	%r58, %r166, 40, %r101;
	ld.shared.v2.f32 	{%f390, %f391}, [%r58];
	sub.f32 	%f392, %f777, %f390;
	sub.f32 	%f393, %f776, %f391;
	ld.shared.v2.f32 	{%f394, %f395}, [%r58+8];
	sub.f32 	%f396, %f775, %f394;
	mul.f32 	%f397, %f836, %f393;
	fma.rn.f32 	%f398, %f837, %f392, %f397;
	fma.rn.f32 	%f189, %f835, %f396, %f398;
	mul.f32 	%f399, %f393, %f393;
	fma.rn.f32 	%f400, %f392, %f392, %f399;
	fma.rn.f32 	%f401, %f396, %f396, %f400;
	mul.f32 	%f402, %f395, %f395;
	sub.f32 	%f403, %f401, %f402;
	mul.f32 	%f404, %f189, %f189;
	mul.f32 	%f405, %f142, %f403;
	sub.f32 	%f190, %f404, %f405;
	setp.lt.f32 	%p77, %f190, 0f00000000;
	mov.pred 	%p195, -1;
	mov.f32 	%f827, %f819;
	@%p77 bra 	$L__BB1_70;
	sqrt.rn.f32 	%f191, %f190;
	neg.f32 	%f406, %f189;
	sub.f32 	%f407, %f406, %f191;
	div.rn.f32 	%f827, %f407, %f142;
	setp.lt.f32 	%p79, %f827, %f828;
	setp.gt.f32 	%p80, %f827, 0f3A83126F;
	and.pred  	%p81, %p79, %p80;
	mov.pred 	%p195, 0;
	@%p81 bra 	$L__BB1_70;
	sub.f32 	%f408, %f191, %f189;
	div.rn.f32 	%f409, %f408, %f142;
	setp.geu.f32 	%p82, %f409, %f828;
	setp.leu.f32 	%p83, %f409, 0f3A83126F;
	or.pred  	%p195, %p82, %p83;
	selp.f32 	%f827, %f819, %f409, %p195;
$L__BB1_70:
	setp.eq.s32 	%p84, %r43, 1;
	selp.f32 	%f828, %f828, %f827, %p195;
	selp.b32 	%r168, %r168, %r166, %p195;
	@%p84 bra 	$L__BB1_79;
	ld.shared.v2.f32 	{%f410, %f411}, [%r58+40];
	sub.f32 	%f412, %f777, %f410;
	sub.f32 	%f413, %f776, %f411;
	ld.shared.v2.f32 	{%f414, %f415}, [%r58+48];
	sub.f32 	%f416, %f775, %f414;
	mul.f32 	%f417, %f836, %f413;
	fma.rn.f32 	%f418, %f837, %f412, %f417;
	fma.rn.f32 	%f196, %f835, %f416, %f418;
	mul.f32 	%f419, %f413, %f413;
	fma.rn.f32 	%f420, %f412, %f412, %f419;
	fma.rn.f32 	%f421, %f416, %f416, %f420;
	mul.f32 	%f422, %f415, %f415;
	sub.f32 	%f423, %f421, %f422;
	mul.f32 	%f424, %f196, %f196;
	mul.f32 	%f425, %f142, %f423;
	sub.f32 	%f197, %f424, %f425;
	setp.lt.f32 	%p86, %f197, 0f00000000;
	mov.pred 	%p196, -1;
	mov.f32 	%f825, %f827;
	@%p86 bra 	$L__BB1_74;
	sqrt.rn.f32 	%f198, %f197;
	neg.f32 	%f426, %f196;
	sub.f32 	%f427, %f426, %f198;
	div.rn.f32 	%f825, %f427, %f142;
	setp.lt.f32 	%p88, %f825, %f828;
	setp.gt.f32 	%p89, %f825, 0f3A83126F;
	and.pred  	%p90, %p88, %p89;
	mov.pred 	%p196, 0;
	@%p90 bra 	$L__BB1_74;
	sub.f32 	%f428, %f198, %f196;
	div.rn.f32 	%f429, %f428, %f142;
	setp.geu.f32 	%p91, %f429, %f828;
	setp.leu.f32 	%p92, %f429, 0f3A83126F;
	or.pred  	%p196, %p91, %p92;
	selp.f32 	%f825, %f827, %f429, %p196;
$L__BB1_74:
	setp.eq.s32 	%p93, %r43, 2;
	selp.f32 	%f828, %f828, %f825, %p196;
	add.s32 	%r102, %r166, 1;
	selp.b32 	%r168, %r168, %r102, %p196;
	mov.f32 	%f827, %f825;
	@%p93 bra 	$L__BB1_79;
	ld.shared.v2.f32 	{%f430, %f431}, [%r58+80];
	sub.f32 	%f432, %f777, %f430;
	sub.f32 	%f433, %f776, %f431;
	ld.shared.v2.f32 	{%f434, %f435}, [%r58+88];
	sub.f32 	%f436, %f775, %f434;
	mul.f32 	%f437, %f836, %f433;
	fma.rn.f32 	%f438, %f837, %f432, %f437;
	fma.rn.f32 	%f203, %f835, %f436, %f438;
	mul.f32 	%f439, %f433, %f433;
	fma.rn.f32 	%f440, %f432, %f432, %f439;
	fma.rn.f32 	%f441, %f436, %f436, %f440;
	mul.f32 	%f442, %f435, %f435;
	sub.f32 	%f443, %f441, %f442;
	mul.f32 	%f444, %f203, %f203;
	mul.f32 	%f445, %f142, %f443;
	sub.f32 	%f204, %f444, %f445;
	setp.lt.f32 	%p95, %f204, 0f00000000;
	mov.pred 	%p197, -1;
	mov.f32 	%f827, %f825;
	@%p95 bra 	$L__BB1_78;
	sqrt.rn.f32 	%f205, %f204;
	neg.f32 	%f446, %f203;
	sub.f32 	%f447, %f446, %f205;
	div.rn.f32 	%f827, %f447, %f142;
	setp.lt.f32 	%p97, %f827, %f828;
	setp.gt.f32 	%p98, %f827, 0f3A83126F;
	and.pred  	%p99, %p97, %p98;
	mov.pred 	%p197, 0;
	@%p99 bra 	$L__BB1_78;
	sub.f32 	%f448, %f205, %f203;
	div.rn.f32 	%f449, %f448, %f142;
	setp.geu.f32 	%p100, %f449, %f828;
	setp.leu.f32 	%p101, %f449, 0f3A83126F;
	or.pred  	%p197, %p100, %p101;
	selp.f32 	%f827, %f825, %f449, %p197;
$L__BB1_78:
	selp.f32 	%f828, %f828, %f827, %p197;
	add.s32 	%r103, %r166, 2;
	selp.b32 	%r168, %r168, %r103, %p197;
$L__BB1_79:
	setp.gt.s32 	%p102, %r168, -1;
	@%p102 bra 	$L__BB1_83;
$L__BB1_80:
	mul.f32 	%f754, %f836, %f836;
	fma.rn.f32 	%f755, %f837, %f837, %f754;
	fma.rn.f32 	%f756, %f835, %f835, %f755;
	sqrt.rn.f32 	%f757, %f756;
	div.rn.f32 	%f758, %f836, %f757;
	add.f32 	%f759, %f758, 0f3F800000;
	mul.f32 	%f760, %f759, 0f3F000000;
	mov.f32 	%f761, 0f3F800000;
	sub.f32 	%f762, %f761, %f760;
	fma.rn.f32 	%f763, %f760, 0f3F000000, %f762;
	fma.rn.f32 	%f764, %f760, 0f3F333333, %f762;
	add.f32 	%f765, %f760, %f762;
	fma.rn.f32 	%f832, %f829, %f763, %f832;
	fma.rn.f32 	%f833, %f830, %f764, %f833;
	fma.rn.f32 	%f834, %f831, %f765, %f834;
$L__BB1_81:
	ld.param.u32 	%r145, [_Z23render_kernel_optimizedP6float3P9GPUSphereiP8GPULighti9GPUCameraiii_param_6];
	ld.param.u64 	%rd21, [_Z23render_kernel_optimizedP6float3P9GPUSphereiP8GPULighti9GPUCameraiii_param_0];
	mov.u32 	%r136, %ctaid.x;
	mov.u32 	%r137, %ntid.x;
	mov.u32 	%r138, %tid.x;
	mad.lo.s32 	%r139, %r136, %r137, %r138;
	mad.lo.s32 	%r140, %r145, %r90, %r139;
	cvta.to.global.u64 	%rd18, %rd21;
	mul.wide.s32 	%rd19, %r140, 12;
	add.s64 	%rd20, %rd18, %rd19;
	st.global.f32 	[%rd20], %f832;
	st.global.f32 	[%rd20+4], %f833;
	st.global.f32 	[%rd20+8], %f834;
$L__BB1_82:
	ret;
$L__BB1_83:
	ld.param.u32 	%r147, [_Z23render_kernel_optimizedP6float3P9GPUSphereiP8GPULighti9GPUCameraiii_param_8];
	fma.rn.f32 	%f777, %f837, %f828, %f777;
	fma.rn.f32 	%f776, %f836, %f828, %f776;
	fma.rn.f32 	%f775, %f835, %f828, %f775;
	mov.u32 	%r104, shared_spheres;
	mad.lo.s32 	%r105, %r168, 40, %r104;
	ld.shared.v2.f32 	{%f450, %f451}, [%r105];
	sub.f32 	%f452, %f777, %f450;
	sub.f32 	%f453, %f776, %f451;
	ld.shared.f32 	%f454, [%r105+8];
	sub.f32 	%f455, %f775, %f454;
	mul.f32 	%f456, %f453, %f453;
	fma.rn.f32 	%f457, %f452, %f452, %f456;
	fma.rn.f32 	%f458, %f455, %f455, %f457;
	sqrt.rn.f32 	%f459, %f458;
	div.rn.f32 	%f460, %f452, %f459;
	div.rn.f32 	%f461, %f453, %f459;
	div.rn.f32 	%f462, %f455, %f459;
	ld.shared.f32 	%f463, [%r105+24];
	ld.shared.v2.f32 	{%f464, %f465}, [%r105+16];
	fma.rn.f32 	%f466, %f464, 0f3DCCCCCD, 0f00000000;
	fma.rn.f32 	%f467, %f465, 0f3DCCCCCD, 0f00000000;
	fma.rn.f32 	%f468, %f463, 0f3DCCCCCD, 0f00000000;
	fma.rn.f32 	%f832, %f829, %f466, %f832;
	fma.rn.f32 	%f833, %f830, %f467, %f833;
	fma.rn.f32 	%f834, %f831, %f468, %f834;
	mul.f32 	%f469, %f836, %f461;
	fma.rn.f32 	%f470, %f837, %f460, %f469;
	fma.rn.f32 	%f471, %f835, %f462, %f470;
	add.f32 	%f472, %f471, %f471;
	mul.f32 	%f473, %f460, %f472;
	mul.f32 	%f474, %f461, %f472;
	mul.f32 	%f475, %f462, %f472;
	sub.f32 	%f837, %f837, %f473;
	sub.f32 	%f836, %f836, %f474;
	sub.f32 	%f835, %f835, %f475;
	mul.f32 	%f829, %f829, %f464;
	mul.f32 	%f830, %f830, %f465;
	mul.f32 	%f831, %f831, %f463;
	add.s32 	%r162, %r162, 1;
	setp.eq.s32 	%p103, %r162, %r147;
	mov.f32 	%f819, %f827;
	@%p103 bra 	$L__BB1_81;
	bra.uni 	$L__BB1_51;

}


// ===== COMPILED SASS (sm_100) =====

	.target	sm_100

	.elftype	@"ET_EXEC"


//--------------------- .note.nv.tkinfo           --------------------------
	.section	.note.nv.tkinfo,"",@"SHT_NOTE"
	.sectionflags	@"SHF_NOTE_NV_TKINFO"
	.tkinfo
        /*0018*/ 	.word	0x00000002
        /*0030*/ 	.string	""
        /*0030*/ 	.string	"ptxas"
        /*0030*/ 	.string	"Cuda compilation tools, release 13.0, V13.0.88"
        /*0030*/ 	.string	"Build cuda_13.0.r13.0/compiler.36424714_0"
        /*0030*/ 	.string	"-arch sm_100 -m 64 "



//--------------------- .note.nv.cuinfo           --------------------------
	.section	.note.nv.cuinfo,"",@"SHT_NOTE"
	.sectionflags	@"SHF_NOTE_NV_CUINFO"
        /*0018*/ 	.short	0x0002
        /*001a*/ 	.short	0x0064
        /*001c*/ 	.short	0x0082
	.zero		2


//--------------------- .nv.info                  --------------------------
	.section	.nv.info,"",@"SHT_CUDA_INFO"
	.align	4


	//----- nvinfo : EIATTR_REGCOUNT
	.align		4
        /*0000*/ 	.byte	0x04, 0x2f
        /*0002*/ 	.short	(.L_10 - .L_9)
	.align		4
.L_9:
        /*0004*/ 	.word	index@(_Z13render_kernelP6float3P9GPUSphereiP8GPULighti9GPUCameraiiii)
        /*0008*/ 	.word	0x00000038


	//----- nvinfo : EIATTR_FRAME_SIZE
	.align		4
.L_10:
        /*000c*/ 	.byte	0x04, 0x11
        /*000e*/ 	.short	(.L_12 - .L_11)
	.align		4
.L_11:
        /*0010*/ 	.word	index@($__internal_4_$__cuda_sm3x_div_rn_noftz_f32_slowpath)
        /*0014*/ 	.word	0x00000000


	//----- nvinfo : EIATTR_FRAME_SIZE
	.align		4
.L_12:
        /*0018*/ 	.byte	0x04, 0x11
        /*001a*/ 	.short	(.L_14 - .L_13)
	.align		4
.L_13:
        /*001c*/ 	.word	index@($__internal_3_$__cuda_sm20_sqrt_rn_f32_slowpath)
        /*0020*/ 	.word	0x00000000


	//----- nvinfo : EIATTR_FRAME_SIZE
	.align		4
.L_14:
        /*0024*/ 	.byte	0x04, 0x11
        /*0026*/ 	.short	(.L_16 - .L_15)
	.align		4
.L_15:
        /*0028*/ 	.word	index@($__internal_2_$__cuda_sm20_rcp_rn_f32_slowpath)
        /*002c*/ 	.word	0x00000000


	//----- nvinfo : EIATTR_FRAME_SIZE
	.align		4
.L_16:
        /*0030*/ 	.byte	0x04, 0x11
        /*0032*/ 	.short	(.L_18 - .L_17)
	.align		4
.L_17:
        /*0034*/ 	.word	index@(_Z13render_kernelP6float3P9GPUSphereiP8GPULighti9GPUCameraiiii)
        /*0038*/ 	.word	0x00000000


	//----- nvinfo : EIATTR_REGCOUNT
	.align		4
.L_18:
        /*003c*/ 	.byte	0x04, 0x2f
        /*003e*/ 	.short	(.L_20 - .L_19)
	.align		4
.L_19:
        /*0040*/ 	.word	index@(_Z23render_kernel_optimizedP6float3P9GPUSphereiP8GPULighti9GPUCameraiii)
        /*0044*/ 	.word	0x00000030


	//----- nvinfo : EIATTR_FRAME_SIZE
	.align		4
.L_20:
        /*0048*/ 	.byte	0x04, 0x11
        /*004a*/ 	.short	(.L_22 - .L_21)
	.align		4
.L_21:
        /*004c*/ 	.word	index@($__internal_1_$__cuda_sm3x_div_rn_noftz_f32_slowpath)
        /*0050*/ 	.word	0x00000000


	//----- nvinfo : EIATTR_FRAME_SIZE
	.align		4
.L_22:
        /*0054*/ 	.byte	0x04, 0x11
        /*0056*/ 	.short	(.L_24 - .L_23)
	.align		4
.L_23:
        /*0058*/ 	.word	index@($__internal_0_$__cuda_sm20_sqrt_rn_f32_slowpath)
        /*005c*/ 	.word	0x00000000


	//----- nvinfo : EIATTR_FRAME_SIZE
	.align		4
.L_24:
        /*0060*/ 	.byte	0x04, 0x11
        /*0062*/ 	.short	(.L_26 - .L_25)
	.align		4
.L_25:
        /*0064*/ 	.word	index@(_Z23render_kernel_optimizedP6float3P9GPUSphereiP8GPULighti9GPUCameraiii)
        /*0068*/ 	.word	0x00000000


	//----- nvinfo : EIATTR_MIN_STACK_SIZE
	.align		4
.L_26:
        /*006c*/ 	.byte	0x04, 0x12
        /*006e*/ 	.short	(.L_28 - .L_27)
	.align		4
.L_27:
        /*0070*/ 	.word	index@(_Z23render_kernel_optimizedP6float3P9GPUSphereiP8GPULighti9GPUCameraiii)
        /*0074*/ 	.word	0x00000000


	//----- nvinfo : EIATTR_MIN_STACK_SIZE
	.align		4
.L_28:
        /*0078*/ 	.byte	0x04, 0x12
        /*007a*/ 	.short	(.L_30 - .L_29)
	.align		4
.L_29:
        /*007c*/ 	.word	index@(_Z13render_kernelP6float3P9GPUSphereiP8GPULighti9GPUCameraiiii)
        /*0080*/ 	.word	0x00000000
.L_30:


//--------------------- .nv.compat                --------------------------
	.section	.nv.compat,"",@"SHT_CUDA_COMPAT_INFO"
	.align	4
        /*0000*/ 	.byte	0x02, 0x09, 0x00, 0x00, 0x02, 0x02, 0x01, 0x00, 0x02, 0x05, 0x05, 0x00, 0x03, 0x07, 0x01, 0x01
        /*0010*/ 	.byte	0x02, 0x03, 0x00, 0x00, 0x02, 0x06, 0x01, 0x00, 0x04, 0x0b, 0x08, 0x00, 0x01, 0x00, 0x00, 0x00
        /*0020*/ 	.byte	0x00, 0x00, 0x00, 0x00


//--------------------- .nv.info._Z23render_kernel_optimizedP6float3P9GPUSphereiP8GPULighti9GPUCameraiii --------------------------
	.section	.nv.info._Z23render_kernel_optimizedP6float3P9GPUSphereiP8GPULighti9GPUCameraiii,"",@"SHT_CUDA_INFO"
	.sectionflags	@""
	.align	4


	//----- nvinfo : EIATTR_CUDA_API_VERSION
	.align		4
        /*0000*/ 	.byte	0x04, 0x37
        /*0002*/ 	.short	(.L_32 - .L_31)
.L_31:
        /*0004*/ 	.word	0x00000082


	//----- nvinfo : EIATTR_KPARAM_INFO
	.align		4
.L_32:
        /*0008*/ 	.byte	0x04, 0x17
        /*000a*/ 	.short	(.L_34 - .L_33)
.L_33:
        /*000c*/ 	.word	0x00000000
        /*0010*/ 	.short	0x0008
        /*0012*/ 	.short	0x005c
        /*0014*/ 	.byte	0x00, 0xf0, 0x11, 0x00


	//----- nvinfo : EIATTR_KPARAM_INFO
	.align		4
.L_34:
        /*0018*/ 	.byte	0x04, 0x17
        /*001a*/ 	.short	(.L_36 - .L_35)
.L_35:
        /*001c*/ 	.word	0x00000000
        /*0020*/ 	.short	0x0007
        /*0022*/ 	.short	0x0058
        /*0024*/ 	.byte	0x00, 0xf0, 0x11, 0x00


	//----- nvinfo : EIATTR_KPARAM_INFO
	.align		4
.L_36:
        /*0028*/ 	.byte	0x04, 0x17
        /*002a*/ 	.short	(.L_38 - .L_37)
.L_37:
        /*002c*/ 	.word	0x00000000
        /*0030*/ 	.short	0x0006
        /*0032*/ 	.short	0x0054
        /*0034*/ 	.byte	0x00, 0xf0, 0x11, 0x00


	//----- nvinfo : EIATTR_KPARAM_INFO
	.align		4
.L_38:
        /*0038*/ 	.byte	0x04, 0x17
        /*003a*/ 	.short	(.L_40 - .L_39)
.L_39:
        /*003c*/ 	.word	0x00000000
        /*0040*/ 	.short	0x0005
        /*0042*/ 	.short	0x0024
        /*0044*/ 	.byte	0x00, 0xf0, 0xc1, 0x00


	//----- nvinfo : EIATTR_KPARAM_INFO
	.align		4
.L_40:
        /*0048*/ 	.byte	0x04, 0x17
        /*004a*/ 	.short	(.L_42 - .L_41)
.L_41:
        /*004c*/ 	.word	0x00000000
        /*0050*/ 	.short	0x0004
        /*0052*/ 	.short	0x0020
        /*0054*/ 	.byte	0x00, 0xf0, 0x11, 0x00


	//----- nvinfo : EIATTR_KPARAM_INFO
	.align		4
.L_42:
        /*0058*/ 	.byte	0x04, 0x17
        /*005a*/ 	.short	(.L_44 - .L_43)
.L_43:
        /*005c*/ 	.word	0x00000000
        /*0060*/ 	.short	0x0003
        /*0062*/ 	.short	0x0018
        /*0064*/ 	.byte	0x00, 0xf5, 0x21, 0x00


	//----- nvinfo : EIATTR_KPARAM_INFO
	.align		4
.L_44:
        /*0068*/ 	.byte	0x04, 0x17
        /*006a*/ 	.short	(.L_46 - .L_45)
.L_45:
        /*006c*/ 	.word	0x00000000
        /*0070*/ 	.short	0x0002
        /*0072*/ 	.short	0x0010
        /*0074*/ 	.byte	0x00, 0xf0, 0x11, 0x00


	//----- nvinfo : EIATTR_KPARAM_INFO
	.align		4
.L_46:
        /*0078*/ 	.byte	0x04, 0x17
        /*007a*/ 	.short	(.L_48 - .L_47)
.L_47:
        /*007c*/ 	.word	0x00000000
        /*0080*/ 	.short	0x0001
        /*0082*/ 	.short	0x0008
        /*0084*/ 	.byte	0x00, 0xf5, 0x21, 0x00


	//----- nvinfo : EIATTR_KPARAM_INFO
	.align		4
.L_48:
        /*0088*/ 	.byte	0x04, 0x17
        /*008a*/ 	.short	(.L_50 - .L_49)
.L_49:
        /*008c*/ 	.word	0x00000000
        /*0090*/ 	.short	0x0000
        /*0092*/ 	.short	0x0000
        /*0094*/ 	.byte	0x00, 0xf5, 0x21, 0x00


	//----- nvinfo : EIATTR_SPARSE_MMA_MASK
	.align		4
.L_50:
        /*0098*/ 	.byte	0x03, 0x50
        /*009a*/ 	.short	0x0000


	//----- nvinfo : EIATTR_MAXREG_COUNT
	.align		4
        /*009c*/ 	.byte	0x03, 0x1b
        /*009e*/ 	.short	0x00ff


	//----- nvinfo : EIATTR_NUM_BARRIERS
	.align		4
        /*00a0*/ 	.byte	0x02, 0x4c
        /*00a2*/ 	.byte	0x01
	.zero		1


	//----- nvinfo : EIATTR_MERCURY_ISA_VERSION
	.align		4
        /*00a4*/ 	.byte	0x03, 0x5f
        /*00a6*/ 	.short	0x0101


	//----- nvinfo : EIATTR_VRC_CTA_INIT_COUNT
	.align		4
        /*00a8*/ 	.byte	0x02, 0x4a
	.zero		1
	.zero		1


	//----- nvinfo : EIATTR_EXIT_INSTR_OFFSETS
	.align		4
        /*00ac*/ 	.byte	0x04, 0x1c
        /*00ae*/ 	.short	(.L_52 - .L_51)


	//   ....[0]....
.L_51:
        /*00b0*/ 	.word	0x00000a40


	//   ....[1]....
        /*00b4*/ 	.word	0x00007460


	//----- nvinfo : EIATTR_CRS_STACK_SIZE
	.align		4
.L_52:
        /*00b8*/ 	.byte	0x04, 0x1e
        /*00ba*/ 	.short	(.L_54 - .L_53)
.L_53:
        /*00bc*/ 	.word	0x00000000


	//----- nvinfo : EIATTR_CBANK_PARAM_SIZE
	.align		4
.L_54:
        /*00c0*/ 	.byte	0x03, 0x19
        /*00c2*/ 	.short	0x0060


	//----- nvinfo : EIATTR_PARAM_CBANK
	.align		4
        /*00c4*/ 	.byte	0x04, 0x0a
        /*00c6*/ 	.short	(.L_56 - .L_55)
	.align		4
.L_55:
        /*00c8*/ 	.word	index@(.nv.constant0._Z23render_kernel_optimizedP6float3P9GPUSphereiP8GPULighti9GPUCameraiii)
        /*00cc*/ 	.short	0x0380
        /*00ce*/ 	.short	0x0060


	//----- nvinfo : EIATTR_SW_WAR
	.align		4
.L_56:
        /*00d0*/ 	.byte	0x04, 0x36
        /*00d2*/ 	.short	(.L_58 - .L_57)
.L_57:
        /*00d4*/ 	.word	0x00000008
.L_58:


//--------------------- .nv.info._Z13render_kernelP6float3P9GPUSphereiP8GPULighti9GPUCameraiiii --------------------------
	.section	.nv.info._Z13render_kernelP6float3P9GPUSphereiP8GPULighti9GPUCameraiiii,"",@"SHT_CUDA_INFO"
	.sectionflags	@""
	.align	4


	//----- nvinfo : EIATTR_CUDA_API_VERSION
	.align		4
        /*0000*/ 	.byte	0x04, 0x37
        /*0002*/ 	.short	(.L_60 - .L_59)
.L_59:
        /*0004*/ 	.word	0x00000082


	//----- nvinfo : EIATTR_KPARAM_INFO
	.align		4
.L_60:
        /*0008*/ 	.byte	0x04, 0x17
        /*000a*/ 	.short	(.L_62 - .L_61)
.L_61:
        /*000c*/ 	.word	0x00000000
        /*0010*/ 	.short	0x0009
        /*0012*/ 	.short	0x0060
        /*0014*/ 	.byte	0x00, 0xf0, 0x11, 0x00


	//----- nvinfo : EIATTR_KPARAM_INFO
	.align		4
.L_62:
        /*0018*/ 	.byte	0x04, 0x17
        /*001a*/ 	.short	(.L_64 - .L_63)
.L_63:
        /*001c*/ 	.word	0x00000000
        /*0020*/ 	.short	0x0008
        /*0022*/ 	.short	0x005c
        /*0024*/ 	.byte	0x00, 0xf0, 0x11, 0x00


	//----- nvinfo : EIATTR_KPARAM_INFO
	.align		4
.L_64:
        /*0028*/ 	.byte	0x04, 0x17
        /*002a*/ 	.short	(.L_66 - .L_65)
.L_65:
        /*002c*/ 	.word	0x00000000
        /*0030*/ 	.short	0x0007
        /*0032*/ 	.short	0x0058
        /*0034*/ 	.byte	0x00, 0xf0, 0x11, 0x00


	//----- nvinfo : EIATTR_KPARAM_INFO
	.align		4
.L_66:
        /*0038*/ 	.byte	0x04, 0x17
        /*003a*/ 	.short	(.L_68 - .L_67)
.L_67:
        /*003c*/ 	.word	0x00000000
        /*0040*/ 	.short	0x0006
        /*0042*/ 	.short	0x0054
        /*0044*/ 	.byte	0x00, 0xf0, 0x11, 0x00


	//----- nvinfo : EIATTR_KPARAM_INFO
	.align		4
.L_68:
        /*0048*/ 	.byte	0x04, 0x17
        /*004a*/ 	.short	(.L_70 - .L_69)
.L_69:
        /*004c*/ 	.word	0x00000000
        /*0050*/ 	.short	0x0005
        /*0052*/ 	.short	0x0024
        /*0054*/ 	.byte	0x00, 0xf0, 0xc1, 0x00


	//----- nvinfo : EIATTR_KPARAM_INFO
	.align		4
.L_70:
        /*0058*/ 	.byte	0x04, 0x17
        /*005a*/ 	.short	(.L_72 - .L_71)
.L_71:
        /*005c*/ 	.word	0x00000000
        /*0060*/ 	.short	0x0004
        /*0062*/ 	.short	0x0020
        /*0064*/ 	.byte	0x00, 0xf0, 0x11, 0x00


	//----- nvinfo : EIATTR_KPARAM_INFO
	.align		4
.L_72:
        /*0068*/ 	.byte	0x04, 0x17
        /*006a*/ 	.short	(.L_74 - .L_73)
.L_73:
        /*006c*/ 	.word	0x00000000
        /*0070*/ 	.short	0x0003
        /*0072*/ 	.short	0x0018
        /*0074*/ 	.byte	0x00, 0xf5, 0x21, 0x00


	//----- nvinfo : EIATTR_KPARAM_INFO
	.align		4
.L_74:
        /*0078*/ 	.byte	0x04, 0x17
        /*007a*/ 	.short	(.L_76 - .L_75)
.L_75:
        /*007c*/ 	.word	0x00000000
        /*0080*/ 	.short	0x0002
        /*0082*/ 	.short	0x0010
        /*0084*/ 	.byte	0x00, 0xf0, 0x11, 0x00


	//----- nvinfo : EIATTR_KPARAM_INFO
	.align		4
.L_76:
        /*0088*/ 	.byte	0x04, 0x17
        /*008a*/ 	.short	(.L_78 - .L_77)
.L_77:
        /*008c*/ 	.word	0x00000000
        /*0090*/ 	.short	0x0001
        /*0092*/ 	.short	0x0008
        /*0094*/ 	.byte	0x00, 0xf5, 0x21, 0x00


	//----- nvinfo : EIATTR_KPARAM_INFO
	.align		4
.L_78:
        /*0098*/ 	.byte	0x04, 0x17
        /*009a*/ 	.short	(.L_80 - .L_79)
.L_79:
        /*009c*/ 	.word	0x00000000
        /*00a0*/ 	.short	0x0000
        /*00a2*/ 	.short	0x0000
        /*00a4*/ 	.byte	0x00, 0xf5, 0x21, 0x00


	//----- nvinfo : EIATTR_SPARSE_MMA_MASK
	.align		4
.L_80:
        /*00a8*/ 	.byte	0x03, 0x50
        /*00aa*/ 	.short	0x0000


	//----- nvinfo : EIATTR_MAXREG_COUNT
	.align		4
        /*00ac*/ 	.byte	0x03, 0x1b
        /*00ae*/ 	.short	0x00ff


	//----- nvinfo : EIATTR_MERCURY_ISA_VERSION
	.align		4
        /*00b0*/ 	.byte	0x03, 0x5f
        /*00b2*/ 	.short	0x0101


	//----- nvinfo : EIATTR_VRC_CTA_INIT_COUNT
	.align		4
        /*00b4*/ 	.byte	0x02, 0x4a
	.zero		1
	.zero		1


	//----- nvinfo : EIATTR_EXIT_INSTR_OFFSETS
	.align		4
        /*00b8*/ 	.byte	0x04, 0x1c
        /*00ba*/ 	.short	(.L_82 - .L_81)


	//   ....[0]....
.L_81:
        /*00bc*/ 	.word	0x000000d0


	//   ....[1]....
        /*00c0*/ 	.word	0x000072e0


	//----- nvinfo : EIATTR_CRS_STACK_SIZE
	.align		4
.L_82:
        /*00c4*/ 	.byte	0x04, 0x1e
        /*00c6*/ 	.short	(.L_84 - .L_83)
.L_83:
        /*00c8*/ 	.word	0x00000000


	//----- nvinfo : EIATTR_CBANK_PARAM_SIZE
	.align		4
.L_84:
        /*00cc*/ 	.byte	0x03, 0x19
        /*00ce*/ 	.short	0x0064


	//----- nvinfo : EIATTR_PARAM_CBANK
	.align		4
        /*00d0*/ 	.byte	0x04, 0x0a
        /*00d2*/ 	.short	(.L_86 - .L_85)
	.align		4
.L_85:
        /*00d4*/ 	.word	index@(.nv.constant0._Z13render_kernelP6float3P9GPUSphereiP8GPULighti9GPUCameraiiii)
        /*00d8*/ 	.short	0x0380
        /*00da*/ 	.short	0x0064


	//----- nvinfo : EIATTR_SW_WAR
	.align		4
.L_86:
        /*00dc*/ 	.byte	0x04, 0x36
        /*00de*/ 	.short	(.L_88 - .L_87)
.L_87:
        /*00e0*/ 	.word	0x00000008
.L_88:


//--------------------- .nv.callgraph             --------------------------
	.section	.nv.callgraph,"",@"SHT_CUDA_CALLGRAPH"
	.align	4
	.sectionentsize	8
	.align		4
        /*0000*/ 	.word	0x00000000
	.align		4
        /*0004*/ 	.word	0xffffffff
	.align		4
        /*0008*/ 	.word	0x00000000
	.align		4
        /*000c*/ 	.word	0xfffffffe
	.align		4
        /*0010*/ 	.word	0x00000000
	.align		4
        /*0014*/ 	.word	0xfffffffd
	.align		4
        /*0018*/ 	.word	0x00000000
	.align		4
        /*001c*/ 	.word	0xfffffffc


//--------------------- .nv.constant4             --------------------------
	.section	.nv.constant4,"a",@progbits
	.align	8
	.align		8
.nv.constant4:
        /*0000*/ 	.dword	precalc_xorwow_matrix
	.align		8
        /*0008*/ 	.dword	precalc_xorwow_offset_matrix
	.align		8
        /*0010*/ 	.dword	mrg32k3aM1
	.align		8
        /*0018*/ 	.dword	mrg32k3aM2
	.align		8
        /*0020*/ 	.dword	mrg32k3aM1SubSeq
	.align		8
        /*0028*/ 	.dword	mrg32k3aM2SubSeq
	.align		8
        /*0030*/ 	.dword	mrg32k3aM1Seq
	.align		8
        /*0038*/ 	.dword	mrg32k3aM2Seq


//--------------------- .nv.constant3             --------------------------
	.section	.nv.constant3,"a",@progbits
	.align	8
.nv.constant3:
	.type		__cr_lgamma_table,@object
	.size		__cr_lgamma_table,(.L_8 - __cr_lgamma_table)
__cr_lgamma_table:
        /*0000*/ 	.byte	0x00, 0x00, 0x00, 0x00, 0x00, 0x00, 0x00, 0x00, 0x00, 0x00, 0x00, 0x00, 0x00, 0x00, 0x00, 0x00
        /*0010*/ 	.byte	0xef, 0x39, 0xfa, 0xfe, 0x42, 0x2e, 0xe6, 0x3f, 0x02, 0x20, 0x2a, 0xfa, 0x0b, 0xab, 0xfc, 0x3f
        /*0020*/ 	.byte	0xf9, 0x2c, 0x92, 0x7c, 0xa7, 0x6c, 0x09, 0x40, 0xc9, 0x79, 0x44, 0x3c, 0x64, 0x26, 0x13, 0x40
        /*0030*/ 	.byte	0xca, 0x01, 0xcf, 0x3a, 0x27, 0x51, 0x1a, 0x40, 0x30, 0xcc, 0x2d, 0xf3, 0xe1, 0x0c, 0x21, 0x40
        /*0040*/ 	.byte	0x0d, 0xb7, 0xfc, 0x82, 0x8e, 0x35, 0x25, 0x40
.L_8:


//--------------------- .text._Z23render_kernel_optimizedP6float3P9GPUSphereiP8GPULighti9GPUCameraiii --------------------------
	.section	.text._Z23render_kernel_optimizedP6float3P9GPUSphereiP8GPULighti9GPUCameraiii,"ax",@progbits
	.align	128
        .global         _Z23render_kernel_optimizedP6float3P9GPUSphereiP8GPULighti9GPUCameraiii
        .type           _Z23render_kernel_optimizedP6float3P9GPUSphereiP8GPULighti9GPUCameraiii,@function
        .size           _Z23render_kernel_optimizedP6float3P9GPUSphereiP8GPULighti9GPUCameraiii,(.L_x_420 - _Z23render_kernel_optimizedP6float3P9GPUSphereiP8GPULighti9GPUCameraiii)
        .other          _Z23render_kernel_optimizedP6float3P9GPUSphereiP8GPULighti9GPUCameraiii,@"STO_CUDA_ENTRY STV_DEFAULT"
_Z23render_kernel_optimizedP6float3P9GPUSphereiP8GPULighti9GPUCameraiii:
.text._Z23render_kernel_optimizedP6float3P9GPUSphereiP8GPULighti9GPUCameraiii:
[----:B------:R-:W-:Y:S01]  /*0000*/  LDC R1, c[0x0][0x37c] ;  /* 0x0000df00ff017b82 */ /* 0x000fe20000000800 */
[----:B------:R-:W0:Y:S01]  /*0010*/  S2R R39, SR_TID.Y ;  /* 0x0000000000277919 */ /* 0x000e220000002200 */
[----:B------:R-:W0:Y:S06]  /*0020*/  LDCU UR4, c[0x0][0x360] ;  /* 0x00006c00ff0477ac */ /* 0x000e2c0008000800 */
[----:B------:R-:W1:Y:S01]  /*0030*/  LDC R14, c[0x0][0x364] ;  /* 0x0000d900ff0e7b82 */ /* 0x000e620000000800 */
[----:B------:R-:W-:Y:S01]  /*0040*/  BSSY.RECONVERGENT B0, `(.L_x_0) ;  /* 0x0000096000007945 */ /* 0x000fe20003800200 */
[----:B------:R-:W0:Y:S01]  /*0050*/  S2R R0, SR_TID.X ;  /* 0x0000000000007919 */ /* 0x000e220000002100 */
[----:B------:R-:W2:Y:S01]  /*0060*/  LDCU UR6, c[0x0][0x390] ;  /* 0x00007200ff0677ac */ /* 0x000ea20008000800 */
[----:B------:R-:W3:Y:S01]  /*0070*/  LDCU.64 UR10, c[0x0][0x3a8] ;  /* 0x00007500ff0a77ac */ /* 0x000ee20008000a00 */
[----:B------:R-:W4:Y:S01]  /*0080*/  LDCU UR5, c[0x0][0x3a4] ;  /* 0x00007480ff0577ac */ /* 0x000f220008000800 */
[----:B------:R-:W0:Y:S01]  /*0090*/  LDCU.64 UR8, c[0x0][0x358] ;  /* 0x00006b00ff0877ac */ /* 0x000e220008000a00 */
[----:B---3--:R-:W-:-:S02]  /*00a0*/  MOV R17, UR11 ;  /* 0x0000000b00117c02 */ /* 0x008fc40008000f00 */
[----:B------:R-:W-:Y:S02]  /*00b0*/  MOV R16, UR10 ;  /* 0x0000000a00107c02 */ /* 0x000fe40008000f00 */
[----:B----4-:R-:W-:Y:S01]  /*00c0*/  MOV R15, UR5 ;  /* 0x00000005000f7c02 */ /* 0x010fe20008000f00 */
[----:B0-----:R-:W-:-:S05]  /*00d0*/  IMAD R43, R39, UR4, R0 ;  /* 0x00000004272b7c24 */ /* 0x001fca000f8e0200 */
[----:B--2---:R-:W-:-:S13]  /*00e0*/  ISETP.GE.AND P0, PT, R43, UR6, PT ;  /* 0x000000062b007c0c */ /* 0x004fda000bf06270 */
[----:B-1----:R-:W-:Y:S05]  /*00f0*/  @P0 BRA `(.L_x_1) ;  /* 0x0000000800280947 */ /* 0x002fea0003800000 */
[----:B------:R-:W-:Y:S01]  /*0100*/  IMAD R38, R14, UR4, RZ ;  /* 0x000000040e267c24 */ /* 0x000fe2000f8e02ff */
[----:B------:R-:W-:Y:S03]  /*0110*/  BSSY.RECONVERGENT B1, `(.L_x_2) ;  /* 0x0000039000017945 */ /* 0x000fe60003800200 */
[----:B------:R-:W0:Y:S01]  /*0120*/  I2F.U32.RP R7, R38 ;  /* 0x0000002600077306 */ /* 0x000e220000209000 */
[----:B------:R-:W-:Y:S02]  /*0130*/  IADD3 R4, PT, PT, R38, R43, RZ ;  /* 0x0000002b26047210 */ /* 0x000fe40007ffe0ff */
[----:B------:R-:W-:Y:S02]  /*0140*/  IADD3 R9, PT, PT, RZ, -R38, RZ ;  /* 0x80000026ff097210 */ /* 0x000fe40007ffe0ff */
[C---:B------:R-:W-:Y:S02]  /*0150*/  ISETP.GE.U32.AND P0, PT, R4.reuse, UR6, PT ;  /* 0x0000000604007c0c */ /* 0x040fe4000bf06070 */
[----:B------:R-:W-:-:S02]  /*0160*/  VIMNMX.U32 R5, PT, PT, R4, UR6, !PT ;  /* 0x0000000604057c48 */ /* 0x000fc4000ffe0000 */
[----:B------:R-:W-:Y:S02]  /*0170*/  SEL R6, RZ, 0x1, P0 ;  /* 0x00000001ff067807 */ /* 0x000fe40000000000 */
[----:B------:R-:W-:Y:S02]  /*0180*/  ISETP.NE.U32.AND P2, PT, R38, RZ, PT ;  /* 0x000000ff2600720c */ /* 0x000fe40003f45070 */
[----:B------:R-:W-:Y:S01]  /*0190*/  IADD3 R5, PT, PT, R5, -R4, -R6 ;  /* 0x8000000405057210 */ /* 0x000fe20007ffe806 */
[----:B0-----:R-:W0:Y:S02]  /*01a0*/  MUFU.RCP R7, R7 ;  /* 0x0000000700077308 */ /* 0x001e240000001000 */
[----:B0-----:R-:W-:-:S06]  /*01b0*/  IADD3 R2, PT, PT, R7, 0xffffffe, RZ ;  /* 0x0ffffffe07027810 */ /* 0x001fcc0007ffe0ff */
[----:B------:R0:W1:Y:S02]  /*01c0*/  F2I.FTZ.U32.TRUNC.NTZ R3, R2 ;  /* 0x0000000200037305 */ /* 0x000064000021f000 */
[----:B0-----:R-:W-:Y:S02]  /*01d0*/  HFMA2 R2, -RZ, RZ, 0, 0 ;  /* 0x00000000ff027431 */ /* 0x001fe400000001ff */
[----:B-1----:R-:W-:-:S04]  /*01e0*/  IMAD R9, R9, R3, RZ ;  /* 0x0000000309097224 */ /* 0x002fc800078e02ff */
[----:B------:R-:W-:-:S06]  /*01f0*/  IMAD.HI.U32 R8, R3, R9, R2 ;  /* 0x0000000903087227 */ /* 0x000fcc00078e0002 */
[----:B------:R-:W-:-:S05]  /*0200*/  IMAD.HI.U32 R3, R8, R5, RZ ;  /* 0x0000000508037227 */ /* 0x000fca00078e00ff */
[----:B------:R-:W-:-:S05]  /*0210*/  IADD3 R2, PT, PT, -R3, RZ, RZ ;  /* 0x000000ff03027210 */ /* 0x000fca0007ffe1ff */
[----:B------:R-:W-:-:S05]  /*0220*/  IMAD R5, R38, R2, R5 ;  /* 0x0000000226057224 */ /* 0x000fca00078e0205 */
[----:B------:R-:W-:-:S13]  /*0230*/  ISETP.GE.U32.AND P0, PT, R5, R38, PT ;  /* 0x000000260500720c */ /* 0x000fda0003f06070 */
[----:B------:R-:W-:Y:S02]  /*0240*/  @P0 IADD3 R5, PT, PT, -R38, R5, RZ ;  /* 0x0000000526050210 */ /* 0x000fe40007ffe1ff */
[----:B------:R-:W-:Y:S02]  /*0250*/  @P0 IADD3 R3, PT, PT, R3, 0x1, RZ ;  /* 0x0000000103030810 */ /* 0x000fe40007ffe0ff */
[----:B------:R-:W-:-:S13]  /*0260*/  ISETP.GE.U32.AND P1, PT, R5, R38, PT ;  /* 0x000000260500720c */ /* 0x000fda0003f26070 */
[----:B------:R-:W-:Y:S02]  /*0270*/  @P1 IADD3 R3, PT, PT, R3, 0x1, RZ ;  /* 0x0000000103031810 */ /* 0x000fe40007ffe0ff */
[----:B------:R-:W-:-:S04]  /*0280*/  @!P2 LOP3.LUT R3, RZ, R38, RZ, 0x33, !PT ;  /* 0x00000026ff03a212 */ /* 0x000fc800078e33ff */
[----:B------:R-:W-:-:S04]  /*0290*/  IADD3 R2, PT, PT, R6, R3, RZ ;  /* 0x0000000306027210 */ /* 0x000fc80007ffe0ff */
[C---:B------:R-:W-:Y:S02]  /*02a0*/  LOP3.LUT R3, R2.reuse, 0x3, RZ, 0xc0, !PT ;  /* 0x0000000302037812 */ /* 0x040fe400078ec0ff */
[----:B------:R-:W-:Y:S02]  /*02b0*/  ISETP.GE.U32.AND P1, PT, R2, 0x3, PT ;  /* 0x000000030200780c */ /* 0x000fe40003f26070 */
[----:B------:R-:W-:-:S13]  /*02c0*/  ISETP.NE.AND P0, PT, R3, 0x3, PT ;  /* 0x000000030300780c */ /* 0x000fda0003f05270 */
[----:B------:R-:W-:Y:S05]  /*02d0*/  @!P0 BRA `(.L_x_3) ;  /* 0x0000000000708947 */ /* 0x000fea0003800000 */
[----:B------:R-:W0:Y:S01]  /*02e0*/  S2R R6, SR_CgaCtaId ;  /* 0x0000000000067919 */ /* 0x000e220000008800 */
[----:B------:R-:W-:Y:S02]  /*02f0*/  MOV R3, 0x400 ;  /* 0x0000040000037802 */ /* 0x000fe40000000f00 */
[----:B------:R-:W-:Y:S02]  /*0300*/  IADD3 R2, PT, PT, R2, 0x1, RZ ;  /* 0x0000000102027810 */ /* 0x000fe40007ffe0ff */
[----:B------:R-:W-:Y:S02]  /*0310*/  MOV R4, RZ ;  /* 0x000000ff00047202 */ /* 0x000fe40000000f00 */
[----:B------:R-:W-:Y:S02]  /*0320*/  LOP3.LUT R7, R2, 0x3, RZ, 0xc0, !PT ;  /* 0x0000000302077812 */ /* 0x000fe400078ec0ff */
[----:B0-----:R-:W-:-:S07]  /*0330*/  LEA R6, R6, R3, 0x18 ;  /* 0x0000000306067211 */ /* 0x001fce00078ec0ff */
.L_x_4:
[----:B0-----:R-:W0:Y:S02]  /*0340*/  LDC.64 R2, c[0x0][0x388] ;  /* 0x0000e200ff027b82 */ /* 0x001e240000000a00 */
[----:B0-----:R-:W-:-:S05]  /*0350*/  IMAD.WIDE.U32 R2, R43, 0x28, R2 ;  /* 0x000000282b027825 */ /* 0x001fca00078e0002 */
[----:B------:R-:W2:Y:S04]  /*0360*/  LDG.E R8, desc[UR8][R2.64] ;  /* 0x0000000802087981 */ /* 0x000ea8000c1e1900 */
[----:B------:R-:W2:Y:S04]  /*0370*/  LDG.E R9, desc[UR8][R2.64+0x4] ;  /* 0x0000040802097981 */ /* 0x000ea8000c1e1900 */
[----:B------:R-:W3:Y:S04]  /*0380*/  LDG.E R10, desc[UR8][R2.64+0x8] ;  /* 0x00000808020a7981 */ /* 0x000ee8000c1e1900 */
[----:B------:R-:W3:Y:S04]  /*0390*/  LDG.E R11, desc[UR8][R2.64+0xc] ;  /* 0x00000c08020b7981 */ /* 0x000ee8000c1e1900 */
[----:B------:R-:W4:Y:S04]  /*03a0*/  LDG.E R12, desc[UR8][R2.64+0x10] ;  /* 0x00001008020c7981 */ /* 0x000f28000c1e1900 */
[----:B------:R-:W4:Y:S04]  /*03b0*/  LDG.E R13, desc[UR8][R2.64+0x14] ;  /* 0x00001408020d7981 */ /* 0x000f28000c1e1900 */
[----:B------:R-:W5:Y:S04]  /*03c0*/  LDG.E R18, desc[UR8][R2.64+0x18] ;  /* 0x0000180802127981 */ /* 0x000f68000c1e1900 */
[----:B------:R-:W5:Y:S04]  /*03d0*/  LDG.E R19, desc[UR8][R2.64+0x1c] ;  /* 0x00001c0802137981 */ /* 0x000f68000c1e1900 */
[----:B------:R-:W5:Y:S04]  /*03e0*/  LDG.E R20, desc[UR8][R2.64+0x20] ;  /* 0x0000200802147981 */ /* 0x000f68000c1e1900 */
[----:B------:R-:W5:Y:S01]  /*03f0*/  LDG.E R21, desc[UR8][R2.64+0x24] ;  /* 0x0000240802157981 */ /* 0x000f62000c1e1900 */
[----:B------:R-:W-:Y:S01]  /*0400*/  IMAD R5, R43, 0x28, R6 ;  /* 0x000000282b057824 */ /* 0x000fe200078e0206 */
[----:B------:R-:W-:-:S02]  /*0410*/  IADD3 R4, PT, PT, R4, 0x1, RZ ;  /* 0x0000000104047810 */ /* 0x000fc40007ffe0ff */
[----:B------:R-:W-:Y:S02]  /*0420*/  IADD3 R43, PT, PT, R38, R43, RZ ;  /* 0x0000002b262b7210 */ /* 0x000fe40007ffe0ff */
[----:B------:R-:W-:Y:S01]  /*0430*/  ISETP.NE.AND P0, PT, R4, R7, PT ;  /* 0x000000070400720c */ /* 0x000fe20003f05270 */
[----:B--2---:R0:W-:Y:S04]  /*0440*/  STS.64 [R5], R8 ;  /* 0x0000000805007388 */ /* 0x0041e80000000a00 */
[----:B---3--:R0:W-:Y:S04]  /*0450*/  STS.64 [R5+0x8], R10 ;  /* 0x0000080a05007388 */ /* 0x0081e80000000a00 */
[----:B----4-:R0:W-:Y:S04]  /*0460*/  STS.64 [R5+0x10], R12 ;  /* 0x0000100c05007388 */ /* 0x0101e80000000a00 */
[----:B-----5:R0:W-:Y:S04]  /*0470*/  STS.64 [R5+0x18], R18 ;  /* 0x0000181205007388 */ /* 0x0201e80000000a00 */
[----:B------:R0:W-:Y:S01]  /*0480*/  STS.64 [R5+0x20], R20 ;  /* 0x0000201405007388 */ /* 0x0001e20000000a00 */
[----:B------:R-:W-:Y:S05]  /*0490*/  @P0 BRA `(.L_x_4) ;  /* 0xfffffffc00a80947 */ /* 0x000fea000383ffff */
.L_x_3:
[----:B------:R-:W-:Y:S05]  /*04a0*/  BSYNC.RECONVERGENT B1 ;  /* 0x0000000000017941 */ /* 0x000fea0003800200 */
.L_x_2:
[----:B------:R-:W-:Y:S05]  /*04b0*/  @!P1 BRA `(.L_x_1) ;  /* 0x0000000400389947 */ /* 0x000fea0003800000 */
[----:B------:R-:W1:Y:S01]  /*04c0*/  S2R R3, SR_CgaCtaId ;  /* 0x0000000000037919 */ /* 0x000e620000008800 */
[----:B------:R-:W-:-:S04]  /*04d0*/  MOV R40, 0x400 ;  /* 0x0000040000287802 */ /* 0x000fc80000000f00 */
[----:B-1----:R-:W-:-:S07]  /*04e0*/  LEA R40, R3, R40, 0x18 ;  /* 0x0000002803287211 */ /* 0x002fce00078ec0ff */
.L_x_5:
[----:B0-----:R-:W0:Y:S02]  /*04f0*/  LDC.64 R12, c[0x0][0x388] ;  /* 0x0000e200ff0c7b82 */ /* 0x001e240000000a00 */
[----:B01----:R-:W-:-:S05]  /*0500*/  IMAD.WIDE.U32 R2, R43, 0x28, R12 ;  /* 0x000000282b027825 */ /* 0x003fca00078e000c */
        /* <DEDUP_REMOVED lines=10> */
[----:B------:R-:W-:Y:S01]  /*05b0*/  IADD3 R29, PT, PT, R38, R43, RZ ;  /* 0x0000002b261d7210 */ /* 0x000fe20007ffe0ff */
[----:B------:R-:W-:-:S03]  /*05c0*/  IMAD R41, R43, 0x28, R40 ;  /* 0x000000282b297824 */ /* 0x000fc600078e0228 */
[----:B------:R-:W-:Y:S01]  /*05d0*/  IADD3 R45, PT, PT, R38, R29, RZ ;  /* 0x0000001d262d7210 */ /* 0x000fe20007ffe0ff */
[----:B------:R-:W-:-:S03]  /*05e0*/  IMAD.WIDE.U32 R28, R29, 0x28, R12 ;  /* 0x000000281d1c7825 */ /* 0x000fc600078e000c */
[C---:B------:R-:W-:Y:S01]  /*05f0*/  IADD3 R43, PT, PT, R38.reuse, R45, RZ ;  /* 0x0000002d262b7210 */ /* 0x040fe20007ffe0ff */
[--C-:B------:R-:W-:Y:S01]  /*0600*/  IMAD.WIDE.U32 R44, R45, 0x28, R12.reuse ;  /* 0x000000282d2c7825 */ /* 0x100fe200078e000c */
[----:B------:R-:W5:Y:S03]  /*0610*/  LDG.E R2, desc[UR8][R28.64] ;  /* 0x000000081c027981 */ /* 0x000f66000c1e1900 */
[----:B------:R-:W-:Y:S01]  /*0620*/  IMAD.WIDE.U32 R12, R43, 0x28, R12 ;  /* 0x000000282b0c7825 */ /* 0x000fe200078e000c */
[----:B------:R-:W5:Y:S04]  /*0630*/  LDG.E R3, desc[UR8][R28.64+0x4] ;  /* 0x000004081c037981 */ /* 0x000f68000c1e1900 */
        /* <DEDUP_REMOVED lines=16> */
[----:B--2---:R0:W-:Y:S04]  /*0740*/  STS.64 [R41], R4 ;  /* 0x0000000429007388 */ /* 0x0041e80000000a00 */
[----:B---3--:R1:W-:Y:S04]  /*0750*/  STS.64 [R41+0x8], R6 ;  /* 0x0000080629007388 */ /* 0x0083e80000000a00 */
[----:B0-----:R-:W2:Y:S04]  /*0760*/  LDG.E R4, desc[UR8][R28.64+0x8] ;  /* 0x000008081c047981 */ /* 0x001ea8000c1e1900 */
[----:B----4-:R0:W-:Y:S04]  /*0770*/  STS.64 [R41+0x10], R8 ;  /* 0x0000100829007388 */ /* 0x0101e80000000a00 */
[----:B------:R-:W2:Y:S04]  /*0780*/  LDG.E R5, desc[UR8][R28.64+0xc] ;  /* 0x00000c081c057981 */ /* 0x000ea8000c1e1900 */
[----:B-----5:R3:W-:Y:S04]  /*0790*/  STS.64 [R41+0x18], R10 ;  /* 0x0000180a29007388 */ /* 0x0207e80000000a00 */
[----:B-1----:R-:W4:Y:S04]  /*07a0*/  LDG.E R6, desc[UR8][R28.64+0x10] ;  /* 0x000010081c067981 */ /* 0x002f28000c1e1900 */
[----:B------:R1:W-:Y:S04]  /*07b0*/  STS.64 [R41+0x20], R18 ;  /* 0x0000201229007388 */ /* 0x0003e80000000a00 */
[----:B------:R-:W4:Y:S04]  /*07c0*/  LDG.E R7, desc[UR8][R28.64+0x14] ;  /* 0x000014081c077981 */ /* 0x000f28000c1e1900 */
[----:B0-----:R-:W5:Y:S04]  /*07d0*/  LDG.E R8, desc[UR8][R28.64+0x18] ;  /* 0x000018081c087981 */ /* 0x001f68000c1e1900 */
[----:B------:R-:W5:Y:S04]  /*07e0*/  LDG.E R9, desc[UR8][R28.64+0x1c] ;  /* 0x00001c081c097981 */ /* 0x000f68000c1e1900 */
[----:B---3--:R-:W3:Y:S04]  /*07f0*/  LDG.E R10, desc[UR8][R28.64+0x20] ;  /* 0x000020081c0a7981 */ /* 0x008ee8000c1e1900 */
[----:B------:R-:W3:Y:S04]  /*0800*/  LDG.E R11, desc[UR8][R28.64+0x24] ;  /* 0x000024081c0b7981 */ /* 0x000ee8000c1e1900 */
[----:B-1----:R-:W3:Y:S04]  /*0810*/  LDG.E R18, desc[UR8][R44.64] ;  /* 0x000000082c127981 */ /* 0x002ee8000c1e1900 */
[----:B------:R0:W3:Y:S04]  /*0820*/  LDG.E R19, desc[UR8][R44.64+0x4] ;  /* 0x000004082c137981 */ /* 0x0000e8000c1e1900 */
[----:B------:R-:W3:Y:S04]  /*0830*/  LDG.E R28, desc[UR8][R12.64] ;  /* 0x000000080c1c7981 */ /* 0x000ee8000c1e1900 */
[----:B------:R-:W3:Y:S01]  /*0840*/  LDG.E R29, desc[UR8][R12.64+0x4] ;  /* 0x000004080c1d7981 */ /* 0x000ee2000c1e1900 */
[----:B------:R-:W-:-:S04]  /*0850*/  IMAD R41, R38, 0x28, R41 ;  /* 0x0000002826297824 */ /* 0x000fc800078e0229 */
[C---:B0-----:R-:W-:Y:S01]  /*0860*/  IMAD R45, R38.reuse, 0x28, R41 ;  /* 0x00000028262d7824 */ /* 0x041fe200078e0229 */
[----:B------:R1:W-:Y:S03]  /*0870*/  STS.64 [R41], R2 ;  /* 0x0000000229007388 */ /* 0x0003e60000000a00 */
[C---:B------:R-:W-:Y:S01]  /*0880*/  IMAD R42, R38.reuse, 0x28, R45 ;  /* 0x00000028262a7824 */ /* 0x040fe200078e022d */
[----:B------:R-:W-:-:S04]  /*0890*/  IADD3 R43, PT, PT, R38, R43, RZ ;  /* 0x0000002b262b7210 */ /* 0x000fc80007ffe0ff */
[----:B------:R-:W-:Y:S01]  /*08a0*/  ISETP.GE.AND P0, PT, R43, UR6, PT ;  /* 0x000000062b007c0c */ /* 0x000fe2000bf06270 */
[----:B--2---:R1:W-:Y:S04]  /*08b0*/  STS.64 [R41+0x8], R4 ;  /* 0x0000080429007388 */ /* 0x0043e80000000a00 */
[----:B----4-:R1:W-:Y:S04]  /*08c0*/  STS.64 [R41+0x10], R6 ;  /* 0x0000100629007388 */ /* 0x0103e80000000a00 */
[----:B-----5:R1:W-:Y:S04]  /*08d0*/  STS.64 [R41+0x18], R8 ;  /* 0x0000180829007388 */ /* 0x0203e80000000a00 */
[----:B---3--:R1:W-:Y:S04]  /*08e0*/  STS.64 [R41+0x20], R10 ;  /* 0x0000200a29007388 */ /* 0x0083e80000000a00 */
[----:B------:R1:W-:Y:S04]  /*08f0*/  STS.64 [R45+0x8], R20 ;  /* 0x000008142d007388 */ /* 0x0003e80000000a00 */
[----:B------:R1:W-:Y:S04]  /*0900*/  STS.64 [R45], R18 ;  /* 0x000000122d007388 */ /* 0x0003e80000000a00 */
[----:B------:R1:W-:Y:S04]  /*0910*/  STS.64 [R45+0x10], R22 ;  /* 0x000010162d007388 */ /* 0x0003e80000000a00 */
[----:B------:R1:W-:Y:S04]  /*0920*/  STS.64 [R45+0x18], R24 ;  /* 0x000018182d007388 */ /* 0x0003e80000000a00 */
[----:B------:R1:W-:Y:S04]  /*0930*/  STS.64 [R45+0x20], R26 ;  /* 0x0000201a2d007388 */ /* 0x0003e80000000a00 */
[----:B------:R1:W-:Y:S04]  /*0940*/  STS.64 [R42], R28 ;  /* 0x0000001c2a007388 */ /* 0x0003e80000000a00 */
[----:B------:R1:W-:Y:S04]  /*0950*/  STS.64 [R42+0x8], R30 ;  /* 0x0000081e2a007388 */ /* 0x0003e80000000a00 */
[----:B------:R1:W-:Y:S04]  /*0960*/  STS.64 [R42+0x10], R32 ;  /* 0x000010202a007388 */ /* 0x0003e80000000a00 */
[----:B------:R1:W-:Y:S04]  /*0970*/  STS.64 [R42+0x18], R34 ;  /* 0x000018222a007388 */ /* 0x0003e80000000a00 */
[----:B------:R1:W-:Y:S01]  /*0980*/  STS.64 [R42+0x20], R36 ;  /* 0x000020242a007388 */ /* 0x0003e20000000a00 */
[----:B------:R-:W-:Y:S05]  /*0990*/  @!P0 BRA `(.L_x_5) ;  /* 0xfffffff800d48947 */ /* 0x000fea000383ffff */
.L_x_1:
[----:B------:R-:W-:Y:S05]  /*09a0*/  BSYNC.RECONVERGENT B0 ;  /* 0x0000000000007941 */ /* 0x000fea0003800200 */
.L_x_0:
[----:B-1----:R-:W1:Y:S01]  /*09b0*/  S2R R3, SR_CTAID.X ;  /* 0x0000000000037919 */ /* 0x002e620000002500 */
[----:B------:R-:W2:Y:S01]  /*09c0*/  S2UR UR5, SR_CTAID.Y ;  /* 0x00000000000579c3 */ /* 0x000ea20000002600 */
[----:B------:R-:W3:Y:S01]  /*09d0*/  LDCU UR7, c[0x0][0x3d8] ;  /* 0x00007b00ff0777ac */ /* 0x000ee20008000800 */
[----:B------:R-:W4:Y:S01]  /*09e0*/  LDCU UR10, c[0x0][0x3d4] ;  /* 0x00007a80ff0a77ac */ /* 0x000f220008000800 */
[----:B--2---:R-:W-:-:S05]  /*09f0*/  IMAD R14, R14, UR5, R39 ;  /* 0x000000050e0e7c24 */ /* 0x004fca000f8e0227 */
[----:B------:R-:W-:Y:S01]  /*0a00*/  BAR.SYNC.DEFER_BLOCKING 0x0 ;  /* 0x0000000000007b1d */ /* 0x000fe20000010000 */
[----:B---3--:R-:W-:Y:S01]  /*0a10*/  ISETP.GE.AND P0, PT, R14, UR7, PT ;  /* 0x000000070e007c0c */ /* 0x008fe2000bf06270 */
[----:B-1----:R-:W-:-:S05]  /*0a20*/  IMAD R0, R3, UR4, R0 ;  /* 0x0000000403007c24 */ /* 0x002fca000f8e0200 */
[----:B----4-:R-:W-:-:S13]  /*0a30*/  ISETP.GE.OR P0, PT, R0, UR10, P0 ;  /* 0x0000000a00007c0c */ /* 0x010fda0008706670 */
[----:B------:R-:W-:Y:S05]  /*0a40*/  @P0 EXIT ;  /* 0x000000000000094d */ /* 0x000fea0003800000 */
[----:B------:R-:W-:Y:S01]  /*0a50*/  I2FP.F32.S32 R43, UR10 ;  /* 0x0000000a002b7c45 */ /* 0x000fe20008201400 */
[----:B------:R-:W-:Y:S01]  /*0a60*/  BSSY.RECONVERGENT B2, `(.L_x_6) ;  /* 0x000000d000027945 */ /* 0x000fe20003800200 */
[----:B------:R-:W-:Y:S02]  /*0a70*/  I2FP.F32.S32 R6, R0 ;  /* 0x0000000000067245 */ /* 0x000fe40000201400 */
[----:B------:R-:W1:Y:S08]  /*0a80*/  MUFU.RCP R2, R43 ;  /* 0x0000002b00027308 */ /* 0x000e700000001000 */
[----:B------:R-:W2:Y:S01]  /*0a90*/  FCHK P0, R6, R43 ;  /* 0x0000002b06007302 */ /* 0x000ea20000000000 */
[----:B-1----:R-:W-:-:S04]  /*0aa0*/  FFMA R3, -R43, R2, 1 ;  /* 0x3f8000002b037423 */ /* 0x002fc80000000102 */
[----:B------:R-:W-:-:S04]  /*0ab0*/  FFMA R3, R2, R3, R2 ;  /* 0x0000000302037223 */ /* 0x000fc80000000002 */
[----:B------:R-:W-:-:S04]  /*0ac0*/  FFMA R0, R6, R3, RZ ;  /* 0x0000000306007223 */ /* 0x000fc800000000ff */
[----:B------:R-:W-:-:S04]  /*0ad0*/  FFMA R2, -R43, R0, R6 ;  /* 0x000000002b027223 */ /* 0x000fc80000000106 */
[----:B------:R-:W-:Y:S01]  /*0ae0*/  FFMA R0, R3, R2, R0 ;  /* 0x0000000203007223 */ /* 0x000fe20000000000 */
[----:B--2---:R-:W-:Y:S06]  /*0af0*/  @!P0 BRA `(.L_x_7) ;  /* 0x00000000000c8947 */ /* 0x004fec0003800000 */
[----:B------:R-:W-:-:S07]  /*0b00*/  MOV R44, 0xb20 ;  /* 0x00000b20002c7802 */ /* 0x000fce0000000f00 */
[----:B0-----:R-:W-:Y:S05]  /*0b10*/  CALL.REL.NOINC `($__internal_1_$__cuda_sm3x_div_rn_noftz_f32_slowpath) ;  /* 0x0000006800a87944 */ /* 0x001fea0003c00000 */
[----:B------:R-:W-:-:S07]  /*0b20*/  MOV R0, R6 ;  /* 0x0000000600007202 */ /* 0x000fce0000000f00 */
.L_x_7:
[----:B------:R-:W-:Y:S05]  /*0b30*/  BSYNC.RECONVERGENT B2 ;  /* 0x0000000000027941 */ /* 0x000fea0003800200 */
.L_x_6:
[----:B------:R-:W1:Y:S01]  /*0b40*/  LDCU UR4, c[0x0][0x3d8] ;  /* 0x00007b00ff0477ac */ /* 0x000e620008000800 */
[----:B------:R-:W-:Y:S01]  /*0b50*/  I2FP.F32.U32 R6, R14 ;  /* 0x0000000e00067245 */ /* 0x000fe20000201000 */
[----:B------:R-:W-:Y:S01]  /*0b60*/  BSSY.RECONVERGENT B2, `(.L_x_8) ;  /* 0x000000d000027945 */ /* 0x000fe20003800200 */
[----:B-1----:R-:W-:-:S04]  /*0b70*/  I2FP.F32.U32 R43, UR4 ;  /* 0x00000004002b7c45 */ /* 0x002fc80008201000 */
        /* <DEDUP_REMOVED lines=11> */
.L_x_9:
[----:B------:R-:W-:Y:S05]  /*0c30*/  BSYNC.RECONVERGENT B2 ;  /* 0x0000000000027941 */ /* 0x000fea0003800200 */
.L_x_8:
[----:B------:R-:W0:Y:S01]  /*0c40*/  LDCU.128 UR12, c[0x0][0x3c0] ;  /* 0x00007800ff0c77ac */ /* 0x000e220008000c00 */
[----:B------:R-:W-:Y:S01]  /*0c50*/  BSSY.RECONVERGENT B0, `(.L_x_10) ;  /* 0x0000020000007945 */ /* 0x000fe20003800200 */
[----:B------:R-:W1:Y:S01]  /*0c60*/  LDCU UR4, c[0x0][0x3d0] ;  /* 0x00007a00ff0477ac */ /* 0x000e620008000800 */
[----:B------:R-:W2:Y:S01]  /*0c70*/  LDCU.128 UR16, c[0x0][0x3b0] ;  /* 0x00007600ff1077ac */ /* 0x000ea20008000c00 */
[----:B------:R-:W3:Y:S01]  /*0c80*/  LDCU.64 UR6, c[0x0][0x3a8] ;  /* 0x00007500ff0677ac */ /* 0x000ee20008000a00 */
[----:B------:R-:W4:Y:S01]  /*0c90*/  LDCU UR5, c[0x0][0x3a4] ;  /* 0x00007480ff0577ac */ /* 0x000f220008000800 */
[C---:B0-----:R-:W-:Y:S01]  /*0ca0*/  FMUL R5, R2.reuse, UR15 ;  /* 0x0000000f02057c20 */ /* 0x041fe20008400000 */
[----:B------:R-:W-:-:S03]  /*0cb0*/  FMUL R3, R2, UR14 ;  /* 0x0000000e02037c20 */ /* 0x000fc60008400000 */
[----:B------:R-:W-:Y:S01]  /*0cc0*/  FFMA R4, R0, UR12, R5 ;  /* 0x0000000c00047c23 */ /* 0x000fe20008000005 */
[----:B-1----:R-:W-:Y:S01]  /*0cd0*/  FMUL R5, R2, UR4 ;  /* 0x0000000402057c20 */ /* 0x002fe20008400000 */
[----:B--2---:R-:W-:Y:S02]  /*0ce0*/  FFMA R3, R0, UR19, R3 ;  /* 0x0000001300037c23 */ /* 0x004fe40008000003 */
[----:B------:R-:W-:Y:S01]  /*0cf0*/  FADD R2, R4, UR17 ;  /* 0x0000001104027e21 */ /* 0x000fe20008000000 */
[----:B------:R-:W-:Y:S01]  /*0d00*/  FFMA R5, R0, UR13, R5 ;  /* 0x0000000d00057c23 */ /* 0x000fe20008000005 */
[----:B------:R-:W-:Y:S02]  /*0d10*/  FADD R3, R3, UR16 ;  /* 0x0000001003037e21 */ /* 0x000fe40008000000 */
[----:B---3--:R-:W-:Y:S01]  /*0d20*/  FADD R2, R2, -UR6 ;  /* 0x8000000602027e21 */ /* 0x008fe20008000000 */
[----:B------:R-:W-:Y:S01]  /*0d30*/  FADD R0, R5, UR18 ;  /* 0x0000001205007e21 */ /* 0x000fe20008000000 */
[----:B----4-:R-:W-:-:S02]  /*0d40*/  FADD R4, R3, -UR5 ;  /* 0x8000000503047e21 */ /* 0x010fc40008000000 */
[----:B------:R-:W-:Y:S01]  /*0d50*/  FMUL R3, R2, R2 ;  /* 0x0000000202037220 */ /* 0x000fe20000400000 */
[----:B------:R-:W-:-:S03]  /*0d60*/  FADD R0, R0, -UR7 ;  /* 0x8000000700007e21 */ /* 0x000fc60008000000 */
[----:B------:R-:W-:-:S04]  /*0d70*/  FFMA R3, R4, R4, R3 ;  /* 0x0000000404037223 */ /* 0x000fc80000000003 */
[----:B------:R-:W-:-:S04]  /*0d80*/  FFMA R7, R0, R0, R3 ;  /* 0x0000000000077223 */ /* 0x000fc80000000003 */
[----:B------:R0:W1:Y:S01]  /*0d90*/  MUFU.RSQ R6, R7 ;  /* 0x0000000700067308 */ /* 0x0000620000001400 */
[----:B------:R-:W-:-:S04]  /*0da0*/  IADD3 R3, PT, PT, R7, -0xd000000, RZ ;  /* 0xf300000007037810 */ /* 0x000fc80007ffe0ff */
[----:B------:R-:W-:-:S13]  /*0db0*/  ISETP.GT.U32.AND P0, PT, R3, 0x727fffff, PT ;  /* 0x727fffff0300780c */ /* 0x000fda0003f04070 */
[----:B01----:R-:W-:Y:S05]  /*0dc0*/  @!P0 BRA `(.L_x_11) ;  /* 0x0000000000108947 */ /* 0x003fea0003800000 */
[----:B------:R-:W-:-:S07]  /*0dd0*/  MOV R6, 0xdf0 ;  /* 0x00000df000067802 */ /* 0x000fce0000000f00 */
[----:B------:R-:W-:Y:S05]  /*0de0*/  CALL.REL.NOINC `($__internal_0_$__cuda_sm20_sqrt_rn_f32_slowpath) ;  /* 0x0000006400a07944 */ /* 0x000fea0003c00000 */
[----:B------:R-:W-:Y:S01]  /*0df0*/  MOV R3, R44 ;  /* 0x0000002c00037202 */ /* 0x000fe20000000f00 */
[----:B------:R-:W-:Y:S06]  /*0e00*/  BRA `(.L_x_12) ;  /* 0x0000000000107947 */ /* 0x000fec0003800000 */
.L_x_11:
[----:B------:R-:W-:Y:S01]  /*0e10*/  FMUL.FTZ R3, R7, R6 ;  /* 0x0000000607037220 */ /* 0x000fe20000410000 */
[----:B------:R-:W-:-:S03]  /*0e20*/  FMUL.FTZ R5, R6, 0.5 ;  /* 0x3f00000006057820 */ /* 0x000fc60000410000 */
[----:B------:R-:W-:-:S04]  /*0e30*/  FFMA R6, -R3, R3, R7 ;  /* 0x0000000303067223 */ /* 0x000fc80000000107 */
[----:B------:R-:W-:-:S07]  /*0e40*/  FFMA R3, R6, R5, R3 ;  /* 0x0000000506037223 */ /* 0x000fce0000000003 */
.L_x_12:
[----:B------:R-:W-:Y:S05]  /*0e50*/  BSYNC.RECONVERGENT B0 ;  /* 0x0000000000007941 */ /* 0x000fea0003800200 */
.L_x_10:
[----:B------:R-:W0:Y:S01]  /*0e60*/  MUFU.RCP R6, R3 ;  /* 0x0000000300067308 */ /* 0x000e220000001000 */
[----:B------:R-:W-:Y:S07]  /*0e70*/  BSSY.RECONVERGENT B2, `(.L_x_13) ;  /* 0x000000c000027945 */ /* 0x000fee0003800200 */
[----:B------:R-:W1:Y:S01]  /*0e80*/  FCHK P0, R4, R3 ;  /* 0x0000000304007302 */ /* 0x000e620000000000 */
[----:B0-----:R-:W-:-:S04]  /*0e90*/  FFMA R5, R6, -R3, 1 ;  /* 0x3f80000006057423 */ /* 0x001fc80000000803 */
[----:B------:R-:W-:-:S04]  /*0ea0*/  FFMA R5, R6, R5, R6 ;  /* 0x0000000506057223 */ /* 0x000fc80000000006 */
[----:B------:R-:W-:-:S04]  /*0eb0*/  FFMA R6, R4, R5, RZ ;  /* 0x0000000504067223 */ /* 0x000fc800000000ff */
[----:B------:R-:W-:-:S04]  /*0ec0*/  FFMA R7, R6, -R3, R4 ;  /* 0x8000000306077223 */ /* 0x000fc80000000004 */
[----:B------:R-:W-:Y:S01]  /*0ed0*/  FFMA R6, R5, R7, R6 ;  /* 0x0000000705067223 */ /* 0x000fe20000000006 */
[----:B-1----:R-:W-:Y:S06]  /*0ee0*/  @!P0 BRA `(.L_x_14) ;  /* 0x0000000000108947 */ /* 0x002fec0003800000 */
[----:B------:R-:W-:Y:S02]  /*0ef0*/  MOV R6, R4 ;  /* 0x0000000400067202 */ /* 0x000fe40000000f00 */
[----:B------:R-:W-:Y:S02]  /*0f00*/  MOV R43, R3 ;  /* 0x00000003002b7202 */ /* 0x000fe40000000f00 */
[----:B------:R-:W-:-:S07]  /*0f10*/  MOV R44, 0xf30 ;  /* 0x00000f30002c7802 */ /* 0x000fce0000000f00 */
[----:B------:R-:W-:Y:S05]  /*0f20*/  CALL.REL.NOINC `($__internal_1_$__cuda_sm3x_div_rn_noftz_f32_slowpath) ;  /* 0x0000006400a47944 */ /* 0x000fea0003c00000 */
.L_x_14:
[----:B------:R-:W-:Y:S05]  /*0f30*/  BSYNC.RECONVERGENT B2 ;  /* 0x0000000000027941 */ /* 0x000fea0003800200 */
.L_x_13:
[----:B------:R-:W0:Y:S01]  /*0f40*/  MUFU.RCP R4, R3 ;  /* 0x0000000300047308 */ /* 0x000e220000001000 */
[----:B------:R-:W-:Y:S01]  /*0f50*/  BSSY.RECONVERGENT B2, `(.L_x_15) ;  /* 0x000000d000027945 */ /* 0x000fe20003800200 */
[----:B------:R-:W-:-:S06]  /*0f60*/  MOV R13, R6 ;  /* 0x00000006000d7202 */ /* 0x000fcc0000000f00 */
        /* <DEDUP_REMOVED lines=11> */
.L_x_16:
[----:B------:R-:W-:Y:S05]  /*1020*/  BSYNC.RECONVERGENT B2 ;  /* 0x0000000000027941 */ /* 0x000fea0003800200 */
.L_x_15:
        /* <DEDUP_REMOVED lines=14> */
.L_x_18:
[----:B------:R-:W-:Y:S05]  /*1110*/  BSYNC.RECONVERGENT B2 ;  /* 0x0000000000027941 */ /* 0x000fea0003800200 */
.L_x_17:
[----:B------:R-:W0:Y:S01]  /*1120*/  LDCU UR4, c[0x0][0x3dc] ;  /* 0x00007b80ff0477ac */ /* 0x000e220008000800 */
[----:B------:R-:W-:Y:S01]  /*1130*/  HFMA2 R9, -RZ, RZ, 0, 0 ;  /* 0x00000000ff097431 */ /* 0x000fe200000001ff */
[----:B------:R-:W-:Y:S01]  /*1140*/  CS2R R10, SRZ ;  /* 0x00000000000a7805 */ /* 0x000fe2000001ff00 */
[----:B0-----:R-:W-:-:S09]  /*1150*/  UISETP.GE.AND UP0, UPT, UR4, 0x1, UPT ;  /* 0x000000010400788c */ /* 0x001fd2000bf06270 */
[----:B------:R-:W-:Y:S05]  /*1160*/  BRA.U !UP0, `(.L_x_19) ;  /* 0x0000006108907547 */ /* 0x000fea000b800000 */
[----:B------:R-:W0:Y:S01]  /*1170*/  LDCU UR4, c[0x0][0x3a0] ;  /* 0x00007400ff0477ac */ /* 0x000e220008000800 */
[----:B------:R-:W-:Y:S01]  /*1180*/  BSSY.RECONVERGENT B2, `(.L_x_19) ;  /* 0x0000622000027945 */ /* 0x000fe20003800200 */
[----:B------:R-:W-:Y:S01]  /*1190*/  MOV R8, R6 ;  /* 0x0000000600087202 */ /* 0x000fe20000000f00 */
[----:B0-----:R-:W-:-:S09]  /*11a0*/  UISETP.GE.AND UP0, UPT, UR4, 0x1, UPT ;  /* 0x000000010400788c */ /* 0x001fd2000bf06270 */
[----:B------:R-:W-:Y:S05]  /*11b0*/  BRA.U !UP0, `(.L_x_20) ;  /* 0x0000003508747547 */ /* 0x000fea000b800000 */
[----:B------:R-:W0:Y:S01]  /*11c0*/  LDCU UR4, c[0x0][0x390] ;  /* 0x00007200ff0477ac */ /* 0x000e220008000800 */
[----:B------:R-:W-:Y:S01]  /*11d0*/  HFMA2 R3, -RZ, RZ, 1.875, 0 ;  /* 0x3f800000ff037431 */ /* 0x000fe200000001ff */
[----:B------:R-:W-:Y:S01]  /*11e0*/  MOV R18, RZ ;  /* 0x000000ff00127202 */ /* 0x000fe20000000f00 */
[----:B------:R-:W-:Y:S01]  /*11f0*/  HFMA2 R0, -RZ, RZ, 1.875, 0 ;  /* 0x3f800000ff007431 */ /* 0x000fe200000001ff */
[----:B------:R-:W-:Y:S02]  /*1200*/  CS2R R10, SRZ ;  /* 0x00000000000a7805 */ /* 0x000fe4000001ff00 */
[----:B------:R-:W-:Y:S01]  /*1210*/  MOV R2, 0x3f800000 ;  /* 0x3f80000000027802 */ /* 0x000fe20000000f00 */
[----:B------:R-:W1:Y:S01]  /*1220*/  LDCU UR7, c[0x0][0x390] ;  /* 0x00007200ff0777ac */ /* 0x000e620008000800 */
[----:B------:R-:W-:Y:S01]  /*1230*/  MOV R9, RZ ;  /* 0x000000ff00097202 */ /* 0x000fe20000000f00 */
[----:B0-----:R-:W-:-:S12]  /*1240*/  ULOP3.LUT UR4, UR4, 0x3, URZ, 0xc0, !UPT ;  /* 0x0000000304047892 */ /* 0x001fd8000f8ec0ff */
.L_x_111:
[----:B------:R-:W0:Y:S01]  /*1250*/  LDCU UR5, c[0x0][0x390] ;  /* 0x00007200ff0577ac */ /* 0x000e220008000800 */
[----:B------:R-:W-:Y:S02]  /*1260*/  MOV R24, 0xffffffff ;  /* 0xffffffff00187802 */ /* 0x000fe40000000f00 */
[----:B------:R-:W-:Y:S01]  /*1270*/  MOV R23, 0x60ad78ec ;  /* 0x60ad78ec00177802 */ /* 0x000fe20000000f00 */
[----:B0-----:R-:W-:-:S09]  /*1280*/  UISETP.GT.AND UP0, UPT, UR5, URZ, UPT ;  /* 0x000000ff0500728c */ /* 0x001fd2000bf04270 */
[----:B------:R-:W-:Y:S05]  /*1290*/  BRA.U !UP0, `(.L_x_21) ;  /* 0x0000002108ac7547 */ /* 0x000fea000b800000 */
[----:B------:R-:W-:Y:S01]  /*12a0*/  UISETP.GE.U32.AND UP0, UPT, UR5, 0x4, UPT ;  /* 0x000000040500788c */ /* 0x000fe2000bf06070 */
[----:B------:R-:W-:Y:S01]  /*12b0*/  FMUL R4, R12, R12 ;  /* 0x0000000c0c047220 */ /* 0x000fe20000400000 */
[----:B------:R-:W-:Y:S01]  /*12c0*/  HFMA2 R23, -RZ, RZ, 598.5, 40320 ;  /* 0x60ad78ecff177431 */ /* 0x000fe200000001ff */
[----:B------:R-:W-:Y:S01]  /*12d0*/  MOV R24, 0xffffffff ;  /* 0xffffffff00187802 */ /* 0x000fe20000000f00 */
[----:B------:R-:W-:Y:S02]  /*12e0*/  HFMA2 R25, -RZ, RZ, 0, 0 ;  /* 0x00000000ff197431 */ /* 0x000fe400000001ff */
[----:B------:R-:W-:Y:S01]  /*12f0*/  FFMA R5, R13, R13, R4 ;  /* 0x0000000d0d057223 */ /* 0x000fe20000000004 */
[----:B------:R-:W-:-:S03]  /*1300*/  MOV R26, R42 ;  /* 0x0000002a001a7202 */ /* 0x000fc60000000f00 */
[----:B------:R-:W-:Y:S01]  /*1310*/  FFMA R22, R8, R8, R5 ;  /* 0x0000000808167223 */ /* 0x000fe20000000005 */
[----:B------:R-:W-:Y:S06]  /*1320*/  BRA.U !UP0, `(.L_x_22) ;  /* 0x0000001108dc7547 */ /* 0x000fec000b800000 */
[----:B------:R-:W0:Y:S01]  /*1330*/  S2UR UR6, SR_CgaCtaId ;  /* 0x00000000000679c3 */ /* 0x000e220000008800 */
[----:B------:R-:W-:Y:S01]  /*1340*/  UMOV UR5, 0x400 ;  /* 0x0000040000057882 */ /* 0x000fe20000000000 */
[----:B------:R-:W-:Y:S02]  /*1350*/  MOV R26, R42 ;  /* 0x0000002a001a7202 */ /* 0x000fe40000000f00 */
[----:B------:R-:W-:Y:S02]  /*1360*/  MOV R23, 0x60ad78ec ;  /* 0x60ad78ec00177802 */ /* 0x000fe40000000f00 */
[----:B------:R-:W-:Y:S02]  /*1370*/  MOV R24, 0xffffffff ;  /* 0xffffffff00187802 */ /* 0x000fe40000000f00 */
[----:B------:R-:W-:Y:S01]  /*1380*/  MOV R25, RZ ;  /* 0x000000ff00197202 */ /* 0x000fe20000000f00 */
[----:B0-----:R-:W-:-:S04]  /*1390*/  ULEA UR5, UR6, UR5, 0x18 ;  /* 0x0000000506057291 */ /* 0x001fc8000f8ec0ff */
[----:B------:R-:W-:-:S06]  /*13a0*/  UIADD3 UR5, UPT, UPT, UR5, 0x80, URZ ;  /* 0x0000008005057890 */ /* 0x000fcc000fffe0ff */
[----:B------:R-:W-:-:S07]  /*13b0*/  MOV R27, UR5 ;  /* 0x00000005001b7c02 */ /* 0x000fce0008000f00 */
.L_x_59:
[----:B------:R-:W0:Y:S01]  /*13c0*/  LDS.128 R4, [R27+-0x80] ;  /* 0xffff80001b047984 */ /* 0x000e220000000c00 */
[----:B------:R-:W-:Y:S01]  /*13d0*/  BSSY.RECONVERGENT B3, `(.L_x_23) ;  /* 0x0000044000037945 */ /* 0x000fe20003800200 */
[----:B------:R-:W-:Y:S01]  /*13e0*/  PLOP3.LUT P1, PT, PT, PT, PT, 0x80, 0x8 ;  /* 0x000000000008781c */ /* 0x000fe20003f2f070 */
[----:B0-----:R-:W-:Y:S01]  /*13f0*/  FADD R5, -R5, R16 ;  /* 0x0000001005057221 */ /* 0x001fe20000000100 */
[----:B------:R-:W-:Y:S01]  /*1400*/  FADD R4, -R4, R15 ;  /* 0x0000000f04047221 */ /* 0x000fe20000000100 */
[----:B------:R-:W-:Y:S02]  /*1410*/  FADD R19, -R6, R17 ;  /* 0x0000001106137221 */ /* 0x000fe40000000100 */
[-C--:B------:R-:W-:Y:S01]  /*1420*/  FMUL R21, R5, R5.reuse ;  /* 0x0000000505157220 */ /* 0x080fe20000400000 */
[----:B------:R-:W-:-:S03]  /*1430*/  FMUL R6, R12, R5 ;  /* 0x000000050c067220 */ /* 0x000fc60000400000 */
[-C--:B------:R-:W-:Y:S01]  /*1440*/  FFMA R20, R4, R4.reuse, R21 ;  /* 0x0000000404147223 */ /* 0x080fe20000000015 */
[----:B------:R-:W-:-:S03]  /*1450*/  FFMA R5, R13, R4, R6 ;  /* 0x000000040d057223 */ /* 0x000fc60000000006 */
[-C--:B------:R-:W-:Y:S01]  /*1460*/  FFMA R20, R19, R19.reuse, R20 ;  /* 0x0000001313147223 */ /* 0x080fe20000000014 */
[----:B------:R-:W-:-:S03]  /*1470*/  FFMA R5, R8, R19, R5 ;  /* 0x0000001308057223 */ /* 0x000fc60000000005 */
[----:B------:R-:W-:-:S04]  /*1480*/  FFMA R7, -R7, R7, R20 ;  /* 0x0000000707077223 */ /* 0x000fc80000000114 */
[----:B------:R-:W-:-:S04]  /*1490*/  FMUL R4, R7, R22 ;  /* 0x0000001607047220 */ /* 0x000fc80000400000 */
[----:B------:R-:W-:Y:S01]  /*14a0*/  FFMA R7, R5, R5, -R4 ;  /* 0x0000000505077223 */ /* 0x000fe20000000804 */
[----:B------:R-:W-:-:S04]  /*14b0*/  MOV R4, R26 ;  /* 0x0000001a00047202 */ /* 0x000fc80000000f00 */
[----:B------:R-:W-:-:S13]  /*14c0*/  FSETP.GEU.AND P0, PT, R7, RZ, PT ;  /* 0x000000ff0700720b */ /* 0x000fda0003f0e000 */
[----:B------:R-:W-:Y:S05]  /*14d0*/  @!P0 BRA `(.L_x_24) ;  /* 0x0000000000cc8947 */ /* 0x000fea0003800000 */
[----:B------:R-:W-:Y:S01]  /*14e0*/  IADD3 R6, PT, PT, R7, -0xd000000, RZ ;  /* 0xf300000007067810 */ /* 0x000fe20007ffe0ff */
[----:B------:R0:W2:Y:S01]  /*14f0*/  MUFU.RSQ R4, R7 ;  /* 0x0000000700047308 */ /* 0x0000a20000001400 */
[----:B------:R-:W-:Y:S02]  /*1500*/  BSSY.RECONVERGENT B0, `(.L_x_25) ;  /* 0x000000b000007945 */ /* 0x000fe40003800200 */
[----:B------:R-:W-:-:S13]  /*1510*/  ISETP.GT.U32.AND P0, PT, R6, 0x727fffff, PT ;  /* 0x727fffff0600780c */ /* 0x000fda0003f04070 */
[----:B0-----:R-:W-:Y:S05]  /*1520*/  @!P0 BRA `(.L_x_26) ;  /* 0x0000000000108947 */ /* 0x001fea0003800000 */
[----:B------:R-:W-:-:S07]  /*1530*/  MOV R6, 0x1550 ;  /* 0x0000155000067802 */ /* 0x000fce0000000f00 */
[----:B-12---:R-:W-:Y:S05]  /*1540*/  CALL.REL.NOINC `($__internal_0_$__cuda_sm20_sqrt_rn_f32_slowpath) ;  /* 0x0000005c00c87944 */ /* 0x006fea0003c00000 */
[----:B------:R-:W-:Y:S01]  /*1550*/  MOV R28, R44 ;  /* 0x0000002c001c7202 */ /* 0x000fe20000000f00 */
[----:B------:R-:W-:Y:S06]  /*1560*/  BRA `(.L_x_27) ;  /* 0x0000000000107947 */ /* 0x000fec0003800000 */
.L_x_26:
[----:B--2---:R-:W-:Y:S01]  /*1570*/  FMUL.FTZ R28, R7, R4 ;  /* 0x00000004071c7220 */ /* 0x004fe20000410000 */
[----:B------:R-:W-:-:S03]  /*1580*/  FMUL.FTZ R4, R4, 0.5 ;  /* 0x3f00000004047820 */ /* 0x000fc60000410000 */
[----:B------:R-:W-:-:S04]  /*1590*/  FFMA R7, -R28, R28, R7 ;  /* 0x0000001c1c077223 */ /* 0x000fc80000000107 */
[----:B------:R-:W-:-:S07]  /*15a0*/  FFMA R28, R7, R4, R28 ;  /* 0x00000004071c7223 */ /* 0x000fce000000001c */
.L_x_27:
[----:B-1----:R-:W-:Y:S05]  /*15b0*/  BSYNC.RECONVERGENT B0 ;  /* 0x0000000000007941 */ /* 0x002fea0003800200 */
.L_x_25:
[----:B------:R-:W0:Y:S01]  /*15c0*/  MUFU.RCP R7, R22 ;  /* 0x0000001600077308 */ /* 0x000e220000001000 */
[----:B------:R-:W-:Y:S01]  /*15d0*/  FADD R6, -R5, -R28 ;  /* 0x8000001c05067221 */ /* 0x000fe20000000100 */
[----:B------:R-:W-:Y:S06]  /*15e0*/  BSSY.RECONVERGENT B4, `(.L_x_28) ;  /* 0x000000c000047945 */ /* 0x000fec0003800200 */
        /* <DEDUP_REMOVED lines=8> */
[----:B------:R-:W-:-:S07]  /*1670*/  MOV R44, 0x1690 ;  /* 0x00001690002c7802 */ /* 0x000fce0000000f00 */
[----:B------:R-:W-:Y:S05]  /*1680*/  CALL.REL.NOINC `($__internal_1_$__cuda_sm3x_div_rn_noftz_f32_slowpath) ;  /* 0x0000005c00cc7944 */ /* 0x000fea0003c00000 */
[----:B------:R-:W-:-:S07]  /*1690*/  MOV R4, R6 ;  /* 0x0000000600047202 */ /* 0x000fce0000000f00 */
.L_x_29:
[----:B------:R-:W-:Y:S05]  /*16a0*/  BSYNC.RECONVERGENT B4 ;  /* 0x0000000000047941 */ /* 0x000fea0003800200 */
.L_x_28:
[C---:B------:R-:W-:Y:S02]  /*16b0*/  FSETP.GT.AND P0, PT, R4.reuse, 0.0010000000474974513054, PT ;  /* 0x3a83126f0400780b */ /* 0x040fe40003f04000 */
[----:B------:R-:W-:Y:S02]  /*16c0*/  FSETP.LT.AND P2, PT, R4, R23, PT ;  /* 0x000000170400720b */ /* 0x000fe40003f41000 */
[----:B------:R-:W-:-:S11]  /*16d0*/  PLOP3.LUT P1, PT, PT, PT, PT, 0x8, 0x80 ;  /* 0x000000000080781c */ /* 0x000fd60003f2e170 */
[----:B------:R-:W-:Y:S05]  /*16e0*/  @P0 BRA P2, `(.L_x_24) ;  /* 0x0000000000480947 */ /* 0x000fea0001000000 */
[----:B------:R-:W0:Y:S01]  /*16f0*/  MUFU.RCP R7, R22 ;  /* 0x0000001600077308 */ /* 0x000e220000001000 */
[----:B------:R-:W-:Y:S01]  /*1700*/  FADD R28, -R5, R28 ;  /* 0x0000001c051c7221 */ /* 0x000fe20000000100 */
        /* <DEDUP_REMOVED lines=12> */
.L_x_31:
[----:B------:R-:W-:Y:S05]  /*17d0*/  BSYNC.RECONVERGENT B4 ;  /* 0x0000000000047941 */ /* 0x000fea0003800200 */
.L_x_30:
[----:B------:R-:W-:-:S04]  /*17e0*/  FSETP.GT.AND P1, PT, R6, 0.0010000000474974513054, PT ;  /* 0x3a83126f0600780b */ /* 0x000fc80003f24000 */
[----:B------:R-:W-:-:S04]  /*17f0*/  FSETP.GEU.OR P1, PT, R6, R23, !P1 ;  /* 0x000000170600720b */ /* 0x000fc80004f2e400 */
[----:B------:R-:W-:-:S09]  /*1800*/  FSEL R4, R26, R6, P1 ;  /* 0x000000061a047208 */ /* 0x000fd20000800000 */
.L_x_24:
[----:B-1----:R-:W-:Y:S05]  /*1810*/  BSYNC.RECONVERGENT B3 ;  /* 0x0000000000037941 */ /* 0x002fea0003800200 */
.L_x_23:
[----:B------:R-:W0:Y:S01]  /*1820*/  LDS.64 R20, [R27+-0x58] ;  /* 0xffffa8001b147984 */ /* 0x000e220000000a00 */
[----:B------:R-:W-:Y:S01]  /*1830*/  BSSY.RECONVERGENT B3, `(.L_x_32) ;  /* 0x0000048000037945 */ /* 0x000fe20003800200 */
[----:B------:R-:W-:Y:S02]  /*1840*/  PLOP3.LUT P0, PT, PT, PT, PT, 0x80, 0x8 ;  /* 0x000000000008781c */ /* 0x000fe40003f0f070 */
[----:B------:R-:W1:Y:S01]  /*1850*/  LDS.64 R6, [R27+-0x50] ;  /* 0xffffb0001b067984 */ /* 0x000e620000000a00 */
[----:B------:R-:W-:Y:S01]  /*1860*/  FSEL R23, R23, R4, P1 ;  /* 0x0000000417177208 */ /* 0x000fe20000800000 */
[----:B0-----:R-:W-:Y:S01]  /*1870*/  FADD R21, -R21, R16 ;  /* 0x0000001015157221 */ /* 0x001fe20000000100 */
[----:B------:R-:W-:-:S03]  /*1880*/  FADD R20, -R20, R15 ;  /* 0x0000000f14147221 */ /* 0x000fc60000000100 */
[-C--:B------:R-:W-:Y:S01]  /*1890*/  FMUL R19, R21, R21.reuse ;  /* 0x0000001515137220 */ /* 0x080fe20000400000 */
[----:B-1----:R-:W-:Y:S01]  /*18a0*/  FADD R5, -R6, R17 ;  /* 0x0000001106057221 */ /* 0x002fe20000000100 */
[----:B------:R-:W-:Y:S02]  /*18b0*/  FMUL R6, R12, R21 ;  /* 0x000000150c067220 */ /* 0x000fe40000400000 */
[-C--:B------:R-:W-:Y:S02]  /*18c0*/  FFMA R26, R20, R20.reuse, R19 ;  /* 0x00000014141a7223 */ /* 0x080fe40000000013 */
[----:B------:R-:W-:Y:S02]  /*18d0*/  FFMA R19, R13, R20, R6 ;  /* 0x000000140d137223 */ /* 0x000fe40000000006 */
[-C--:B------:R-:W-:Y:S02]  /*18e0*/  FFMA R26, R5, R5.reuse, R26 ;  /* 0x00000005051a7223 */ /* 0x080fe4000000001a */
[----:B------:R-:W-:-:S02]  /*18f0*/  FFMA R5, R8, R5, R19 ;  /* 0x0000000508057223 */ /* 0x000fc40000000013 */
[----:B------:R-:W-:Y:S01]  /*1900*/  FFMA R7, -R7, R7, R26 ;  /* 0x0000000707077223 */ /* 0x000fe2000000011a */
[----:B------:R-:W-:Y:S02]  /*1910*/  SEL R26, R24, R25, P1 ;  /* 0x00000019181a7207 */ /* 0x000fe40000800000 */
[----:B------:R-:W-:Y:S01]  /*1920*/  MOV R24, R4 ;  /* 0x0000000400187202 */ /* 0x000fe20000000f00 */
[----:B------:R-:W-:-:S04]  /*1930*/  FMUL R6, R7, R22 ;  /* 0x0000001607067220 */ /* 0x000fc80000400000 */
[----:B------:R-:W-:-:S05]  /*1940*/  FFMA R7, R5, R5, -R6 ;  /* 0x0000000505077223 */ /* 0x000fca0000000806 */
[----:B------:R-:W-:-:S13]  /*1950*/  FSETP.GEU.AND P2, PT, R7, RZ, PT ;  /* 0x000000ff0700720b */ /* 0x000fda0003f4e000 */
[----:B------:R-:W-:Y:S05]  /*1960*/  @!P2 BRA `(.L_x_33) ;  /* 0x0000000000d0a947 */ /* 0x000fea0003800000 */
[----:B------:R-:W-:Y:S01]  /*1970*/  IADD3 R19, PT, PT, R7, -0xd000000, RZ ;  /* 0xf300000007137810 */ /* 0x000fe20007ffe0ff */
[----:B------:R0:W1:Y:S01]  /*1980*/  MUFU.RSQ R6, R7 ;  /* 0x0000000700067308 */ /* 0x0000620000001400 */
[----:B------:R-:W-:Y:S02]  /*1990*/  BSSY.RECONVERGENT B0, `(.L_x_34) ;  /* 0x000000b000007945 */ /* 0x000fe40003800200 */
[----:B------:R-:W-:-:S13]  /*19a0*/  ISETP.GT.U32.AND P0, PT, R19, 0x727fffff, PT ;  /* 0x727fffff1300780c */ /* 0x000fda0003f04070 */
[----:B0-----:R-:W-:Y:S05]  /*19b0*/  @!P0 BRA `(.L_x_35) ;  /* 0x0000000000108947 */ /* 0x001fea0003800000 */
[----:B-1----:R-:W-:-:S07]  /*19c0*/  MOV R6, 0x19e0 ;  /* 0x000019e000067802 */ /* 0x002fce0000000f00 */
[----:B------:R-:W-:Y:S05]  /*19d0*/  CALL.REL.NOINC `($__internal_0_$__cuda_sm20_sqrt_rn_f32_slowpath) ;  /* 0x0000005800a47944 */ /* 0x000fea0003c00000 */
[----:B------:R-:W-:Y:S01]  /*19e0*/  MOV R28, R44 ;  /* 0x0000002c001c7202 */ /* 0x000fe20000000f00 */
[----:B------:R-:W-:Y:S06]  /*19f0*/  BRA `(.L_x_36) ;  /* 0x0000000000107947 */ /* 0x000fec0003800000 */
.L_x_35:
[----:B-1----:R-:W-:Y:S01]  /*1a00*/  FMUL.FTZ R28, R7, R6 ;  /* 0x00000006071c7220 */ /* 0x002fe20000410000 */
[----:B------:R-:W-:-:S03]  /*1a10*/  FMUL.FTZ R6, R6, 0.5 ;  /* 0x3f00000006067820 */ /* 0x000fc60000410000 */
[----:B------:R-:W-:-:S04]  /*1a20*/  FFMA R7, -R28, R28, R7 ;  /* 0x0000001c1c077223 */ /* 0x000fc80000000107 */
[----:B------:R-:W-:-:S07]  /*1a30*/  FFMA R28, R7, R6, R28 ;  /* 0x00000006071c7223 */ /* 0x000fce000000001c */
.L_x_36:
[----:B------:R-:W-:Y:S05]  /*1a40*/  BSYNC.RECONVERGENT B0 ;  /* 0x0000000000007941 */ /* 0x000fea0003800200 */
.L_x_34:
        /* <DEDUP_REMOVED lines=14> */
.L_x_38:
[----:B------:R-:W-:Y:S05]  /*1b30*/  BSYNC.RECONVERGENT B4 ;  /* 0x0000000000047941 */ /* 0x000fea0003800200 */
.L_x_37:
[C---:B------:R-:W-:Y:S02]  /*1b40*/  FSETP.GT.AND P1, PT, R6.reuse, 0.0010000000474974513054, PT ;  /* 0x3a83126f0600780b */ /* 0x040fe40003f24000 */
[----:B------:R-:W-:Y:S02]  /*1b50*/  FSETP.LT.AND P2, PT, R6, R23, PT ;  /* 0x000000170600720b */ /* 0x000fe40003f41000 */
[----:B------:R-:W-:Y:S02]  /*1b60*/  PLOP3.LUT P0, PT, PT, PT, PT, 0x8, 0x80 ;  /* 0x000000000080781c */ /* 0x000fe40003f0e170 */
[----:B------:R-:W-:-:S09]  /*1b70*/  MOV R24, R6 ;  /* 0x0000000600187202 */ /* 0x000fd20000000f00 */
        /* <DEDUP_REMOVED lines=15> */
.L_x_40:
[----:B------:R-:W-:Y:S05]  /*1c70*/  BSYNC.RECONVERGENT B4 ;  /* 0x0000000000047941 */ /* 0x000fea0003800200 */
.L_x_39:
[----:B------:R-:W-:-:S04]  /*1c80*/  FSETP.GT.AND P0, PT, R6, 0.0010000000474974513054, PT ;  /* 0x3a83126f0600780b */ /* 0x000fc80003f04000 */
[----:B------:R-:W-:-:S04]  /*1c90*/  FSETP.GEU.OR P0, PT, R6, R23, !P0 ;  /* 0x000000170600720b */ /* 0x000fc8000470e400 */
[----:B------:R-:W-:-:S09]  /*1ca0*/  FSEL R24, R4, R6, P0 ;  /* 0x0000000604187208 */ /* 0x000fd20000000000 */
.L_x_33:
[----:B------:R-:W-:Y:S05]  /*1cb0*/  BSYNC.RECONVERGENT B3 ;  /* 0x0000000000037941 */ /* 0x000fea0003800200 */
.L_x_32:
[----:B------:R-:W0:Y:S01]  /*1cc0*/  LDS.128 R4, [R27+-0x30] ;  /* 0xffffd0001b047984 */ /* 0x000e220000000c00 */
[----:B------:R-:W-:Y:S01]  /*1cd0*/  @!P0 IADD3 R26, PT, PT, R25, 0x1, RZ ;  /* 0x00000001191a8810 */ /* 0x000fe20007ffe0ff */
[----:B------:R-:W-:Y:S01]  /*1ce0*/  BSSY.RECONVERGENT B3, `(.L_x_41) ;  /* 0x0000047000037945 */ /* 0x000fe20003800200 */
[----:B------:R-:W-:Y:S02]  /*1cf0*/  FSEL R28, R23, R24, P0 ;  /* 0x00000018171c7208 */ /* 0x000fe40000000000 */
[----:B------:R-:W-:Y:S02]  /*1d00*/  PLOP3.LUT P1, PT, PT, PT, PT, 0x80, 0x8 ;  /* 0x000000000008781c */ /* 0x000fe40003f2f070 */
[----:B------:R-:W-:Y:S01]  /*1d10*/  MOV R23, R26 ;  /* 0x0000001a00177202 */ /* 0x000fe20000000f00 */
[----:B0-----:R-:W-:Y:S01]  /*1d20*/  FADD R5, -R5, R16 ;  /* 0x0000001005057221 */ /* 0x001fe20000000100 */
[----:B------:R-:W-:Y:S01]  /*1d30*/  FADD R4, -R4, R15 ;  /* 0x0000000f04047221 */ /* 0x000fe20000000100 */
[----:B------:R-:W-:-:S02]  /*1d40*/  FADD R19, -R6, R17 ;  /* 0x0000001106137221 */ /* 0x000fc40000000100 */
[-C--:B------:R-:W-:Y:S01]  /*1d50*/  FMUL R21, R5, R5.reuse ;  /* 0x0000000505157220 */ /* 0x080fe20000400000 */
[----:B------:R-:W-:-:S03]  /*1d60*/  FMUL R6, R12, R5 ;  /* 0x000000050c067220 */ /* 0x000fc60000400000 */
[-C--:B------:R-:W-:Y:S01]  /*1d70*/  FFMA R20, R4, R4.reuse, R21 ;  /* 0x0000000404147223 */ /* 0x080fe20000000015 */
[----:B------:R-:W-:-:S03]  /*1d80*/  FFMA R5, R13, R4, R6 ;  /* 0x000000040d057223 */ /* 0x000fc60000000006 */
[-C--:B------:R-:W-:Y:S01]  /*1d90*/  FFMA R20, R19, R19.reuse, R20 ;  /* 0x0000001313147223 */ /* 0x080fe20000000014 */
[----:B------:R-:W-:Y:S01]  /*1da0*/  FFMA R4, R8, R19, R5 ;  /* 0x0000001308047223 */ /* 0x000fe20000000005 */
[----:B------:R-:W-:Y:S02]  /*1db0*/  MOV R5, R24 ;  /* 0x0000001800057202 */ /* 0x000fe40000000f00 */
[----:B------:R-:W-:-:S04]  /*1dc0*/  FFMA R7, -R7, R7, R20 ;  /* 0x0000000707077223 */ /* 0x000fc80000000114 */
        /* <DEDUP_REMOVED lines=13> */
.L_x_44:
[----:B-1----:R-:W-:Y:S01]  /*1ea0*/  FMUL.FTZ R29, R7, R6 ;  /* 0x00000006071d7220 */ /* 0x002fe20000410000 */
[----:B------:R-:W-:-:S03]  /*1eb0*/  FMUL.FTZ R5, R6, 0.5 ;  /* 0x3f00000006057820 */ /* 0x000fc60000410000 */
[----:B------:R-:W-:-:S04]  /*1ec0*/  FFMA R6, -R29, R29, R7 ;  /* 0x0000001d1d067223 */ /* 0x000fc80000000107 */
[----:B------:R-:W-:-:S07]  /*1ed0*/  FFMA R29, R6, R5, R29 ;  /* 0x00000005061d7223 */ /* 0x000fce000000001d */
.L_x_45:
[----:B------:R-:W-:Y:S05]  /*1ee0*/  BSYNC.RECONVERGENT B0 ;  /* 0x0000000000007941 */ /* 0x000fea0003800200 */
.L_x_43:
        /* <DEDUP_REMOVED lines=14> */
[----:B------:R-:W-:-:S07]  /*1fd0*/  MOV R5, R6 ;  /* 0x0000000600057202 */ /* 0x000fce0000000f00 */
.L_x_47:
[----:B------:R-:W-:Y:S05]  /*1fe0*/  BSYNC.RECONVERGENT B4 ;  /* 0x0000000000047941 */ /* 0x000fea0003800200 */
.L_x_46:
        /* <DEDUP_REMOVED lines=18> */
.L_x_49:
[----:B------:R-:W-:Y:S05]  /*2110*/  BSYNC.RECONVERGENT B4 ;  /* 0x0000000000047941 */ /* 0x000fea0003800200 */
.L_x_48:
[----:B------:R-:W-:-:S04]  /*2120*/  FSETP.GT.AND P1, PT, R6, 0.0010000000474974513054, PT ;  /* 0x3a83126f0600780b */ /* 0x000fc80003f24000 */
[----:B------:R-:W-:-:S04]  /*2130*/  FSETP.GEU.OR P1, PT, R6, R28, !P1 ;  /* 0x0000001c0600720b */ /* 0x000fc80004f2e400 */
[----:B------:R-:W-:-:S09]  /*2140*/  FSEL R5, R24, R6, P1 ;  /* 0x0000000618057208 */ /* 0x000fd20000800000 */
.L_x_42:
[----:B------:R-:W-:Y:S05]  /*2150*/  BSYNC.RECONVERGENT B3 ;  /* 0x0000000000037941 */ /* 0x000fea0003800200 */
.L_x_41:
[----:B------:R-:W0:Y:S01]  /*2160*/  LDS.64 R20, [R27+-0x8] ;  /* 0xfffff8001b147984 */ /* 0x000e220000000a00 */
[----:B------:R-:W-:Y:S01]  /*2170*/  @!P1 IADD3 R23, PT, PT, R25, 0x2, RZ ;  /* 0x0000000219179810 */ /* 0x000fe20007ffe0ff */
[----:B------:R-:W-:Y:S01]  /*2180*/  BSSY.RECONVERGENT B3, `(.L_x_50) ;  /* 0x0000049000037945 */ /* 0x000fe20003800200 */
[----:B------:R-:W-:Y:S01]  /*2190*/  PLOP3.LUT P0, PT, PT, PT, PT, 0x80, 0x8 ;  /* 0x000000000008781c */ /* 0x000fe20003f0f070 */
[----:B------:R-:W1:Y:S01]  /*21a0*/  LDS.64 R6, [R27] ;  /* 0x000000001b067984 */ /* 0x000e620000000a00 */
[----:B------:R-:W-:Y:S02]  /*21b0*/  MOV R26, R5 ;  /* 0x00000005001a7202 */ /* 0x000fe40000000f00 */
[----:B------:R-:W-:Y:S01]  /*21c0*/  MOV R24, R23 ;  /* 0x0000001700187202 */ /* 0x000fe20000000f00 */
[----:B0-----:R-:W-:Y:S01]  /*21d0*/  FADD R21, -R21, R16 ;  /* 0x0000001015157221 */ /* 0x001fe20000000100 */
[----:B------:R-:W-:-:S03]  /*21e0*/  FADD R20, -R20, R15 ;  /* 0x0000000f14147221 */ /* 0x000fc60000000100 */
[-C--:B------:R-:W-:Y:S01]  /*21f0*/  FMUL R29, R21, R21.reuse ;  /* 0x00000015151d7220 */ /* 0x080fe20000400000 */
[----:B-1----:R-:W-:Y:S01]  /*2200*/  FADD R19, -R6, R17 ;  /* 0x0000001106137221 */ /* 0x002fe20000000100 */
[----:B------:R-:W-:Y:S02]  /*2210*/  FMUL R4, R12, R21 ;  /* 0x000000150c047220 */ /* 0x000fe40000400000 */
[-C--:B------:R-:W-:Y:S01]  /*2220*/  FFMA R6, R20, R20.reuse, R29 ;  /* 0x0000001414067223 */ /* 0x080fe2000000001d */
[----:B------:R-:W-:Y:S01]  /*2230*/  FSEL R29, R28, R5, P1 ;  /* 0x000000051c1d7208 */ /* 0x000fe20000800000 */
[----:B------:R-:W-:Y:S02]  /*2240*/  FFMA R21, R13, R20, R4 ;  /* 0x000000140d157223 */ /* 0x000fe40000000004 */
[-C--:B------:R-:W-:Y:S02]  /*2250*/  FFMA R6, R19, R19.reuse, R6 ;  /* 0x0000001313067223 */ /* 0x080fe40000000006 */
[----:B------:R-:W-:-:S02]  /*2260*/  FFMA R4, R8, R19, R21 ;  /* 0x0000001308047223 */ /* 0x000fc40000000015 */
        /* <DEDUP_REMOVED lines=10> */
[----:B-1----:R-:W-:Y:S02]  /*2310*/  MOV R7, R6 ;  /* 0x0000000600077202 */ /* 0x002fe40000000f00 */
[----:B------:R-:W-:-:S07]  /*2320*/  MOV R6, 0x2340 ;  /* 0x0000234000067802 */ /* 0x000fce0000000f00 */
[----:B------:R-:W-:Y:S05]  /*2330*/  CALL.REL.NOINC `($__internal_0_$__cuda_sm20_sqrt_rn_f32_slowpath) ;  /* 0x00000050004c7944 */ /* 0x000fea0003c00000 */
[----:B------:R-:W-:Y:S01]  /*2340*/  MOV R23, R44 ;  /* 0x0000002c00177202 */ /* 0x000fe20000000f00 */
[----:B------:R-:W-:Y:S06]  /*2350*/  BRA `(.L_x_54) ;  /* 0x0000000000107947 */ /* 0x000fec0003800000 */
.L_x_53:
[----:B-1----:R-:W-:Y:S01]  /*2360*/  FMUL.FTZ R23, R6, R7 ;  /* 0x0000000706177220 */ /* 0x002fe20000410000 */
[----:B------:R-:W-:-:S03]  /*2370*/  FMUL.FTZ R7, R7, 0.5 ;  /* 0x3f00000007077820 */ /* 0x000fc60000410000 */
[----:B------:R-:W-:-:S04]  /*2380*/  FFMA R6, -R23, R23, R6 ;  /* 0x0000001717067223 */ /* 0x000fc80000000106 */
[----:B------:R-:W-:-:S07]  /*2390*/  FFMA R23, R6, R7, R23 ;  /* 0x0000000706177223 */ /* 0x000fce0000000017 */
.L_x_54:
[----:B------:R-:W-:Y:S05]  /*23a0*/  BSYNC.RECONVERGENT B0 ;  /* 0x0000000000007941 */ /* 0x000fea0003800200 */
.L_x_52:
        /* <DEDUP_REMOVED lines=14> */
.L_x_56:
[----:B------:R-:W-:Y:S05]  /*2490*/  BSYNC.RECONVERGENT B4 ;  /* 0x0000000000047941 */ /* 0x000fea0003800200 */
.L_x_55:
        /* <DEDUP_REMOVED lines=19> */
.L_x_58:
[----:B------:R-:W-:Y:S05]  /*25d0*/  BSYNC.RECONVERGENT B4 ;  /* 0x0000000000047941 */ /* 0x000fea0003800200 */
.L_x_57:
[----:B------:R-:W-:-:S04]  /*25e0*/  FSETP.GT.AND P0, PT, R6, 0.0010000000474974513054, PT ;  /* 0x3a83126f0600780b */ /* 0x000fc80003f04000 */
[----:B------:R-:W-:-:S04]  /*25f0*/  FSETP.GEU.OR P0, PT, R6, R29, !P0 ;  /* 0x0000001d0600720b */ /* 0x000fc8000470e400 */
[----:B------:R-:W-:-:S09]  /*2600*/  FSEL R26, R5, R6, P0 ;  /* 0x00000006051a7208 */ /* 0x000fd20000000000 */
.L_x_51:
[----:B------:R-:W-:Y:S05]  /*2610*/  BSYNC.RECONVERGENT B3 ;  /* 0x0000000000037941 */ /* 0x000fea0003800200 */
.L_x_50:
[----:B------:R-:W-:Y:S01]  /*2620*/  ULOP3.LUT UR5, UR7, 0x7ffffffc, URZ, 0xc0, !UPT ;  /* 0x7ffffffc07057892 */ /* 0x000fe2000f8ec0ff */
[C---:B------:R-:W-:Y:S02]  /*2630*/  @!P0 IADD3 R24, PT, PT, R25.reuse, 0x3, RZ ;  /* 0x0000000319188810 */ /* 0x040fe40007ffe0ff */
[----:B------:R-:W-:Y:S02]  /*2640*/  IADD3 R25, PT, PT, R25, 0x4, RZ ;  /* 0x0000000419197810 */ /* 0x000fe40007ffe0ff */
[----:B------:R-:W-:Y:S02]  /*2650*/  FSEL R23, R29, R26, P0 ;  /* 0x0000001a1d177208 */ /* 0x000fe40000000000 */
[----:B------:R-:W-:Y:S02]  /*2660*/  ISETP.NE.AND P1, PT, R25, UR5, PT ;  /* 0x0000000519007c0c */ /* 0x000fe4000bf25270 */
[----:B------:R-:W-:-:S11]  /*2670*/  IADD3 R27, PT, PT, R27, 0xa0, RZ ;  /* 0x000000a01b1b7810 */ /* 0x000fd60007ffe0ff */
[----:B------:R-:W-:Y:S05]  /*2680*/  @P1 BRA `(.L_x_59) ;  /* 0xffffffec004c1947 */ /* 0x000fea000383ffff */
[----:B------:R-:W-:-:S07]  /*2690*/  MOV R25, UR5 ;  /* 0x0000000500197c02 */ /* 0x000fce0008000f00 */
.L_x_22:
[----:B------:R-:W-:Y:S01]  /*26a0*/  UISETP.NE.AND UP0, UPT, UR4, URZ, UPT ;  /* 0x000000ff0400728c */ /* 0x000fe2000bf05270 */
[----:B------:R-:W-:-:S08]  /*26b0*/  MOV R42, R26 ;  /* 0x0000001a002a7202 */ /* 0x000fd00000000f00 */
[----:B------:R-:W-:Y:S05]  /*26c0*/  BRA.U !UP0, `(.L_x_21) ;  /* 0x0000000d08a07547 */ /* 0x000fea000b800000 */
[----:B------:R-:W0:Y:S01]  /*26d0*/  S2R R5, SR_CgaCtaId ;  /* 0x0000000000057919 */ /* 0x000e220000008800 */
[----:B------:R-:W-:Y:S01]  /*26e0*/  MOV R4, 0x400 ;  /* 0x0000040000047802 */ /* 0x000fe20000000f00 */
[----:B------:R-:W-:Y:S01]  /*26f0*/  BSSY.RECONVERGENT B3, `(.L_x_60) ;  /* 0x0000049000037945 */ /* 0x000fe20003800200 */
[----:B------:R-:W-:Y:S02]  /*2700*/  PLOP3.LUT P0, PT, PT, PT, PT, 0x80, 0x8 ;  /* 0x000000000008781c */ /* 0x000fe40003f0f070 */
[----:B------:R-:W-:Y:S02]  /*2710*/  MOV R42, R26 ;  /* 0x0000001a002a7202 */ /* 0x000fe40000000f00 */
[----:B0-----:R-:W-:-:S05]  /*2720*/  LEA R4, R5, R4, 0x18 ;  /* 0x0000000405047211 */ /* 0x001fca00078ec0ff */
[----:B------:R-:W-:-:S05]  /*2730*/  IMAD R27, R25, 0x28, R4 ;  /* 0x00000028191b7824 */ /* 0x000fca00078e0204 */
[----:B------:R-:W0:Y:S02]  /*2740*/  LDS.128 R4, [R27] ;  /* 0x000000001b047984 */ /* 0x000e240000000c00 */
[----:B0-----:R-:W-:Y:S01]  /*2750*/  FADD R5, -R5, R16 ;  /* 0x0000001005057221 */ /* 0x001fe20000000100 */
[----:B------:R-:W-:Y:S01]  /*2760*/  FADD R4, -R4, R15 ;  /* 0x0000000f04047221 */ /* 0x000fe20000000100 */
[----:B------:R-:W-:Y:S02]  /*2770*/  FADD R19, R17, -R6 ;  /* 0x8000000611137221 */ /* 0x000fe40000000000 */
        /* <DEDUP_REMOVED lines=8> */
[----:B------:R-:W-:-:S05]  /*2800*/  FFMA R6, R4, R4, -R7 ;  /* 0x0000000404067223 */ /* 0x000fca0000000807 */
[----:B------:R-:W-:-:S13]  /*2810*/  FSETP.GEU.AND P1, PT, R6, RZ, PT ;  /* 0x000000ff0600720b */ /* 0x000fda0003f2e000 */
[----:B------:R-:W-:Y:S05]  /*2820*/  @!P1 BRA `(.L_x_61) ;  /* 0x0000000000d49947 */ /* 0x000fea0003800000 */
[----:B------:R-:W-:Y:S01]  /*2830*/  IADD3 R5, PT, PT, R6, -0xd000000, RZ ;  /* 0xf300000006057810 */ /* 0x000fe20007ffe0ff */
[----:B------:R0:W2:Y:S01]  /*2840*/  MUFU.RSQ R7, R6 ;  /* 0x0000000600077308 */ /* 0x0000a20000001400 */
[----:B------:R-:W-:Y:S02]  /*2850*/  BSSY.RECONVERGENT B0, `(.L_x_62) ;  /* 0x000000c000007945 */ /* 0x000fe40003800200 */
[----:B------:R-:W-:-:S13]  /*2860*/  ISETP.GT.U32.AND P0, PT, R5, 0x727fffff, PT ;  /* 0x727fffff0500780c */ /* 0x000fda0003f04070 */
[----:B0-----:R-:W-:Y:S05]  /*2870*/  @!P0 BRA `(.L_x_63) ;  /* 0x0000000000148947 */ /* 0x001fea0003800000 */
[----:B--2---:R-:W-:Y:S02]  /*2880*/  MOV R7, R6 ;  /* 0x0000000600077202 */ /* 0x004fe40000000f00 */
[----:B------:R-:W-:-:S07]  /*2890*/  MOV R6, 0x28b0 ;  /* 0x000028b000067802 */ /* 0x000fce0000000f00 */
[----:B-1----:R-:W-:Y:S05]  /*28a0*/  CALL.REL.NOINC `($__internal_0_$__cuda_sm20_sqrt_rn_f32_slowpath) ;  /* 0x0000004800f07944 */ /* 0x002fea0003c00000 */
[----:B------:R-:W-:Y:S01]  /*28b0*/  MOV R5, R44 ;  /* 0x0000002c00057202 */ /* 0x000fe20000000f00 */
[----:B------:R-:W-:Y:S06]  /*28c0*/  BRA `(.L_x_64) ;  /* 0x0000000000107947 */ /* 0x000fec0003800000 */
.L_x_63:
[----:B--2---:R-:W-:Y:S01]  /*28d0*/  FMUL.FTZ R5, R6, R7 ;  /* 0x0000000706057220 */ /* 0x004fe20000410000 */
[----:B------:R-:W-:-:S03]  /*28e0*/  FMUL.FTZ R7, R7, 0.5 ;  /* 0x3f00000007077820 */ /* 0x000fc60000410000 */
[----:B------:R-:W-:-:S04]  /*28f0*/  FFMA R6, -R5, R5, R6 ;  /* 0x0000000505067223 */ /* 0x000fc80000000106 */
[----:B------:R-:W-:-:S07]  /*2900*/  FFMA R5, R6, R7, R5 ;  /* 0x0000000706057223 */ /* 0x000fce0000000005 */
.L_x_64:
[----:B-1----:R-:W-:Y:S05]  /*2910*/  BSYNC.RECONVERGENT B0 ;  /* 0x0000000000007941 */ /* 0x002fea0003800200 */
.L_x_62:
        /* <DEDUP_REMOVED lines=14> */
.L_x_66:
[----:B------:R-:W-:Y:S05]  /*2a00*/  BSYNC.RECONVERGENT B4 ;  /* 0x0000000000047941 */ /* 0x000fea0003800200 */
.L_x_65:
        /* <DEDUP_REMOVED lines=19> */
.L_x_68:
[----:B------:R-:W-:Y:S05]  /*2b40*/  BSYNC.RECONVERGENT B4 ;  /* 0x0000000000047941 */ /* 0x000fea0003800200 */
.L_x_67:
[----:B------:R-:W-:-:S04]  /*2b50*/  FSETP.GT.AND P0, PT, R6, 0.0010000000474974513054, PT ;  /* 0x3a83126f0600780b */ /* 0x000fc80003f04000 */
[----:B------:R-:W-:-:S04]  /*2b60*/  FSETP.GEU.OR P0, PT, R6, R23, !P0 ;  /* 0x000000170600720b */ /* 0x000fc8000470e400 */
[----:B------:R-:W-:-:S09]  /*2b70*/  FSEL R42, R26, R6, P0 ;  /* 0x000000061a2a7208 */ /* 0x000fd20000000000 */
.L_x_61:
[----:B-1----:R-:W-:Y:S05]  /*2b80*/  BSYNC.RECONVERGENT B3 ;  /* 0x0000000000037941 */ /* 0x002fea0003800200 */
.L_x_60:
[----:B------:R-:W-:Y:S01]  /*2b90*/  UISETP.NE.AND UP0, UPT, UR4, 0x1, UPT ;  /* 0x000000010400788c */ /* 0x000fe2000bf05270 */
[----:B------:R-:W-:Y:S02]  /*2ba0*/  FSEL R23, R23, R42, P0 ;  /* 0x0000002a17177208 */ /* 0x000fe40000000000 */
[----:B------:R-:W-:-:S06]  /*2bb0*/  SEL R24, R24, R25, P0 ;  /* 0x0000001918187207 */ /* 0x000fcc0000000000 */
[----:B------:R-:W-:Y:S05]  /*2bc0*/  BRA.U !UP0, `(.L_x_21) ;  /* 0x0000000908607547 */ /* 0x000fea000b800000 */
[----:B------:R-:W0:Y:S01]  /*2bd0*/  LDS.64 R6, [R27+0x28] ;  /* 0x000028001b067984 */ /* 0x000e220000000a00 */
[----:B------:R-:W-:Y:S01]  /*2be0*/  BSSY.RECONVERGENT B3, `(.L_x_69) ;  /* 0x0000047000037945 */ /* 0x000fe20003800200 */
[----:B------:R-:W-:Y:S02]  /*2bf0*/  PLOP3.LUT P0, PT, PT, PT, PT, 0x80, 0x8 ;  /* 0x000000000008781c */ /* 0x000fe40003f0f070 */
[----:B------:R-:W1:Y:S01]  /*2c00*/  LDS.64 R4, [R27+0x30] ;  /* 0x000030001b047984 */ /* 0x000e620000000a00 */
[----:B------:R-:W-:Y:S01]  /*2c10*/  MOV R26, R42 ;  /* 0x0000002a001a7202 */ /* 0x000fe20000000f00 */
        /* <DEDUP_REMOVED lines=24> */
.L_x_72:
[----:B-1----:R-:W-:Y:S01]  /*2da0*/  FMUL.FTZ R5, R6, R7 ;  /* 0x0000000706057220 */ /* 0x002fe20000410000 */
[----:B------:R-:W-:-:S03]  /*2db0*/  FMUL.FTZ R7, R7, 0.5 ;  /* 0x3f00000007077820 */ /* 0x000fc60000410000 */
[----:B------:R-:W-:-:S04]  /*2dc0*/  FFMA R6, -R5, R5, R6 ;  /* 0x0000000505067223 */ /* 0x000fc80000000106 */
[----:B------:R-:W-:-:S07]  /*2dd0*/  FFMA R5, R6, R7, R5 ;  /* 0x0000000706057223 */ /* 0x000fce0000000005 */
.L_x_73:
[----:B------:R-:W-:Y:S05]  /*2de0*/  BSYNC.RECONVERGENT B0 ;  /* 0x0000000000007941 */ /* 0x000fea0003800200 */
.L_x_71:
        /* <DEDUP_REMOVED lines=14> */
.L_x_75:
[----:B------:R-:W-:Y:S05]  /*2ed0*/  BSYNC.RECONVERGENT B4 ;  /* 0x0000000000047941 */ /* 0x000fea0003800200 */
.L_x_74:
        /* <DEDUP_REMOVED lines=19> */
.L_x_77:
[----:B------:R-:W-:Y:S05]  /*3010*/  BSYNC.RECONVERGENT B4 ;  /* 0x0000000000047941 */ /* 0x000fea0003800200 */
.L_x_76:
[----:B------:R-:W-:-:S04]  /*3020*/  FSETP.GT.AND P0, PT, R6, 0.0010000000474974513054, PT ;  /* 0x3a83126f0600780b */ /* 0x000fc80003f04000 */
[----:B------:R-:W-:-:S04]  /*3030*/  FSETP.GEU.OR P0, PT, R6, R23, !P0 ;  /* 0x000000170600720b */ /* 0x000fc8000470e400 */
[----:B------:R-:W-:-:S09]  /*3040*/  FSEL R26, R42, R6, P0 ;  /* 0x000000062a1a7208 */ /* 0x000fd20000000000 */
.L_x_70:
[----:B------:R-:W-:Y:S05]  /*3050*/  BSYNC.RECONVERGENT B3 ;  /* 0x0000000000037941 */ /* 0x000fea0003800200 */
.L_x_69:
[----:B------:R-:W-:Y:S01]  /*3060*/  UISETP.NE.AND UP0, UPT, UR4, 0x2, UPT ;  /* 0x000000020400788c */ /* 0x000fe2000bf05270 */
[-C--:B------:R-:W-:Y:S02]  /*3070*/  FSEL R23, R23, R26.reuse, P0 ;  /* 0x0000001a17177208 */ /* 0x080fe40000000000 */
[----:B------:R-:W-:Y:S02]  /*3080*/  @!P0 IADD3 R24, PT, PT, R25, 0x1, RZ ;  /* 0x0000000119188810 */ /* 0x000fe40007ffe0ff */
[----:B------:R-:W-:-:S04]  /*3090*/  MOV R42, R26 ;  /* 0x0000001a002a7202 */ /* 0x000fc80000000f00 */
[----:B------:R-:W-:Y:S05]  /*30a0*/  BRA.U !UP0, `(.L_x_21) ;  /* 0x0000000508287547 */ /* 0x000fea000b800000 */
[----:B------:R-:W0:Y:S01]  /*30b0*/  LDS.128 R4, [R27+0x50] ;  /* 0x000050001b047984 */ /* 0x000e220000000c00 */
[----:B------:R-:W-:Y:S01]  /*30c0*/  BSSY.RECONVERGENT B3, `(.L_x_78) ;  /* 0x0000046000037945 */ /* 0x000fe20003800200 */
[----:B------:R-:W-:Y:S02]  /*30d0*/  PLOP3.LUT P0, PT, PT, PT, PT, 0x80, 0x8 ;  /* 0x000000000008781c */ /* 0x000fe40003f0f070 */
[----:B------:R-:W-:Y:S01]  /*30e0*/  MOV R42, R26 ;  /* 0x0000001a002a7202 */ /* 0x000fe20000000f00 */
        /* <DEDUP_REMOVED lines=24> */
.L_x_81:
[----:B-1----:R-:W-:Y:S01]  /*3270*/  FMUL.FTZ R5, R6, R7 ;  /* 0x0000000706057220 */ /* 0x002fe20000410000 */
[----:B------:R-:W-:-:S03]  /*3280*/  FMUL.FTZ R7, R7, 0.5 ;  /* 0x3f00000007077820 */ /* 0x000fc60000410000 */
[----:B------:R-:W-:-:S04]  /*3290*/  FFMA R6, -R5, R5, R6 ;  /* 0x0000000505067223 */ /* 0x000fc80000000106 */
[----:B------:R-:W-:-:S07]  /*32a0*/  FFMA R5, R6, R7, R5 ;  /* 0x0000000706057223 */ /* 0x000fce0000000005 */
.L_x_82:
[----:B------:R-:W-:Y:S05]  /*32b0*/  BSYNC.RECONVERGENT B0 ;  /* 0x0000000000007941 */ /* 0x000fea0003800200 */
.L_x_80:
        /* <DEDUP_REMOVED lines=14> */
.L_x_84:
[----:B------:R-:W-:Y:S05]  /*33a0*/  BSYNC.RECONVERGENT B4 ;  /* 0x0000000000047941 */ /* 0x000fea0003800200 */
.L_x_83:
        /* <DEDUP_REMOVED lines=19> */
.L_x_86:
[----:B------:R-:W-:Y:S05]  /*34e0*/  BSYNC.RECONVERGENT B4 ;  /* 0x0000000000047941 */ /* 0x000fea0003800200 */
.L_x_85:
[----:B------:R-:W-:-:S04]  /*34f0*/  FSETP.GT.AND P0, PT, R6, 0.0010000000474974513054, PT ;  /* 0x3a83126f0600780b */ /* 0x000fc80003f04000 */
[----:B------:R-:W-:-:S04]  /*3500*/  FSETP.GEU.OR P0, PT, R6, R23, !P0 ;  /* 0x000000170600720b */ /* 0x000fc8000470e400 */
[----:B------:R-:W-:-:S09]  /*3510*/  FSEL R42, R26, R6, P0 ;  /* 0x000000061a2a7208 */ /* 0x000fd20000000000 */
.L_x_79:
[----:B------:R-:W-:Y:S05]  /*3520*/  BSYNC.RECONVERGENT B3 ;  /* 0x0000000000037941 */ /* 0x000fea0003800200 */
.L_x_78:
[----:B------:R-:W-:Y:S02]  /*3530*/  @!P0 IADD3 R24, PT, PT, R25, 0x2, RZ ;  /* 0x0000000219188810 */ /* 0x000fe40007ffe0ff */
[----:B------:R-:W-:-:S07]  /*3540*/  FSEL R23, R23, R42, P0 ;  /* 0x0000002a17177208 */ /* 0x000fce0000000000 */
.L_x_21:
[----:B------:R-:W-:-:S13]  /*3550*/  ISETP.GE.AND P0, PT, R24, RZ, PT ;  /* 0x000000ff1800720c */ /* 0x000fda0003f06270 */
[----:B------:R-:W-:Y:S05]  /*3560*/  @!P0 BRA `(.L_x_87) ;  /* 0x0000003800f08947 */ /* 0x000fea0003800000 */
[----:B------:R-:W0:Y:S01]  /*3570*/  S2R R5, SR_CgaCtaId ;  /* 0x0000000000057919 */ /* 0x000e220000008800 */
[----:B------:R-:W-:Y:S01]  /*3580*/  MOV R4, 0x400 ;  /* 0x0000040000047802 */ /* 0x000fe20000000f00 */
[-C--:B------:R-:W-:Y:S01]  /*3590*/  FFMA R16, R12, R23.reuse, R16 ;  /* 0x000000170c107223 */ /* 0x080fe20000000010 */
[-C--:B------:R-:W-:Y:S01]  /*35a0*/  FFMA R15, R13, R23.reuse, R15 ;  /* 0x000000170d0f7223 */ /* 0x080fe2000000000f */
[----:B------:R-:W-:Y:S01]  /*35b0*/  FFMA R17, R8, R23, R17 ;  /* 0x0000001708117223 */ /* 0x000fe20000000011 */
[----:B------:R-:W-:Y:S01]  /*35c0*/  BSSY.RECONVERGENT B0, `(.L_x_88) ;  /* 0x0000018000007945 */ /* 0x000fe20003800200 */
[----:B0-----:R-:W-:-:S05]  /*35d0*/  LEA R5, R5, R4, 0x18 ;  /* 0x0000000405057211 */ /* 0x001fca00078ec0ff */
[----:B------:R-:W-:-:S05]  /*35e0*/  IMAD R4, R24, 0x28, R5 ;  /* 0x0000002818047824 */ /* 0x000fca00078e0205 */
[----:B------:R-:W0:Y:S04]  /*35f0*/  LDS.64 R24, [R4] ;  /* 0x0000000004187984 */ /* 0x000e280000000a00 */
[----:B------:R-:W2:Y:S01]  /*3600*/  LDS R6, [R4+0x8] ;  /* 0x0000080004067984 */ /* 0x000ea20000000800 */
[----:B0-----:R-:W-:Y:S01]  /*3610*/  FADD R22, R16, -R25 ;  /* 0x8000001910167221 */ /* 0x001fe20000000000 */
[----:B------:R-:W-:-:S03]  /*3620*/  FADD R24, R15, -R24 ;  /* 0x800000180f187221 */ /* 0x000fc60000000000 */
[----:B------:R-:W-:Y:S01]  /*3630*/  FMUL R7, R22, R22 ;  /* 0x0000001616077220 */ /* 0x000fe20000400000 */
[----:B--2---:R-:W-:-:S03]  /*3640*/  FADD R5, R17, -R6 ;  /* 0x8000000611057221 */ /* 0x004fc60000000000 */
[----:B------:R-:W-:-:S04]  /*3650*/  FFMA R6, R24, R24, R7 ;  /* 0x0000001818067223 */ /* 0x000fc80000000007 */
[----:B------:R-:W-:-:S04]  /*3660*/  FFMA R20, R5, R5, R6 ;  /* 0x0000000505147223 */ /* 0x000fc80000000006 */
[----:B------:R0:W2:Y:S01]  /*3670*/  MUFU.RSQ R7, R20 ;  /* 0x0000001400077308 */ /* 0x0000a20000001400 */
[----:B------:R-:W-:-:S04]  /*3680*/  IADD3 R6, PT, PT, R20, -0xd000000, RZ ;  /* 0xf300000014067810 */ /* 0x000fc80007ffe0ff */
[----:B------:R-:W-:-:S13]  /*3690*/  ISETP.GT.U32.AND P0, PT, R6, 0x727fffff, PT ;  /* 0x727fffff0600780c */ /* 0x000fda0003f04070 */
[----:B0-2---:R-:W-:Y:S05]  /*36a0*/  @!P0 BRA `(.L_x_89) ;  /* 0x0000000000148947 */ /* 0x005fea0003800000 */
[----:B------:R-:W-:Y:S02]  /*36b0*/  MOV R7, R20 ;  /* 0x0000001400077202 */ /* 0x000fe40000000f00 */
[----:B------:R-:W-:-:S07]  /*36c0*/  MOV R6, 0x36e0 ;  /* 0x000036e000067802 */ /* 0x000fce0000000f00 */
[----:B-1----:R-:W-:Y:S05]  /*36d0*/  CALL.REL.NOINC `($__internal_0_$__cuda_sm20_sqrt_rn_f32_slowpath) ;  /* 0x0000003c00647944 */ /* 0x002fea0003c00000 */
[----:B------:R-:W-:Y:S01]  /*36e0*/  MOV R23, R44 ;  /* 0x0000002c00177202 */ /* 0x000fe20000000f00 */
[----:B------:R-:W-:Y:S06]  /*36f0*/  BRA `(.L_x_90) ;  /* 0x0000000000107947 */ /* 0x000fec0003800000 */
.L_x_89:
[----:B------:R-:W-:Y:S01]  /*3700*/  FMUL.FTZ R23, R20, R7 ;  /* 0x0000000714177220 */ /* 0x000fe20000410000 */
[----:B------:R-:W-:-:S03]  /*3710*/  FMUL.FTZ R7, R7, 0.5 ;  /* 0x3f00000007077820 */ /* 0x000fc60000410000 */
[----:B------:R-:W-:-:S04]  /*3720*/  FFMA R6, -R23, R23, R20 ;  /* 0x0000001717067223 */ /* 0x000fc80000000114 */
[----:B------:R-:W-:-:S07]  /*3730*/  FFMA R23, R6, R7, R23 ;  /* 0x0000000706177223 */ /* 0x000fce0000000017 */
.L_x_90:
[----:B-1----:R-:W-:Y:S05]  /*3740*/  BSYNC.RECONVERGENT B0 ;  /* 0x0000000000007941 */ /* 0x002fea0003800200 */
.L_x_88:
        /* <DEDUP_REMOVED lines=14> */
.L_x_92:
[----:B------:R-:W-:Y:S05]  /*3830*/  BSYNC.RECONVERGENT B3 ;  /* 0x0000000000037941 */ /* 0x000fea0003800200 */
.L_x_91:
        /* <DEDUP_REMOVED lines=14> */
.L_x_94:
[----:B------:R-:W-:Y:S05]  /*3920*/  BSYNC.RECONVERGENT B3 ;  /* 0x0000000000037941 */ /* 0x000fea0003800200 */
.L_x_93:
        /* <DEDUP_REMOVED lines=14> */
.L_x_96:
[----:B------:R-:W-:Y:S05]  /*3a10*/  BSYNC.RECONVERGENT B3 ;  /* 0x0000000000037941 */ /* 0x000fea0003800200 */
.L_x_95:
[----:B------:R-:W0:Y:S01]  /*3a20*/  LDS R38, [R4+0x24] ;  /* 0x0000240004267984 */ /* 0x000e220000000800 */
[----:B------:R-:W-:Y:S01]  /*3a30*/  HFMA2 R36, -RZ, RZ, 0, 0 ;  /* 0x00000000ff247431 */ /* 0x000fe200000001ff */
[----:B------:R-:W-:Y:S02]  /*3a40*/  CS2R R34, SRZ ;  /* 0x0000000000227805 */ /* 0x000fe4000001ff00 */
[----:B------:R-:W-:Y:S01]  /*3a50*/  CS2R R32, SRZ ;  /* 0x0000000000207805 */ /* 0x000fe2000001ff00 */
[----:B------:R1:W2:Y:S01]  /*3a60*/  LDS R37, [R4+0x18] ;  /* 0x0000180004257984 */ /* 0x0002a20000000800 */
[----:B------:R-:W-:-:S03]  /*3a70*/  CS2R R30, SRZ ;  /* 0x00000000001e7805 */ /* 0x000fc6000001ff00 */
[----:B------:R1:W3:Y:S01]  /*3a80*/  LDS.64 R24, [R4+0x10] ;  /* 0x0000100004187984 */ /* 0x0002e20000000a00 */
[----:B0-----:R-:W-:-:S06]  /*3a90*/  FMUL R5, R38, 0.5 ;  /* 0x3f00000026057820 */ /* 0x001fcc0000400000 */
[----:B------:R-:W0:Y:S02]  /*3aa0*/  FRND.TRUNC R5, R5 ;  /* 0x0000000500057307 */ /* 0x000e24000020d000 */
[----:B0-----:R-:W-:-:S04]  /*3ab0*/  FADD R29, R5, R5 ;  /* 0x00000005051d7221 */ /* 0x001fc80000000000 */
[----:B-123--:R-:W-:-:S07]  /*3ac0*/  FADD R29, R38, -R29 ;  /* 0x8000001d261d7221 */ /* 0x00efce0000000000 */
.L_x_109:
[----:B------:R-:W0:Y:S02]  /*3ad0*/  LDC.64 R22, c[0x0][0x398] ;  /* 0x0000e600ff167b82 */ /* 0x000e240000000a00 */
[----:B0-----:R-:W-:-:S05]  /*3ae0*/  IMAD.WIDE.U32 R22, R36, 0x1c, R22 ;  /* 0x0000001c24167825 */ /* 0x001fca00078e0016 */
[----:B------:R-:W2:Y:S04]  /*3af0*/  LDG.E R5, desc[UR8][R22.64+0x4] ;  /* 0x0000040816057981 */ /* 0x000ea8000c1e1900 */
[----:B------:R-:W3:Y:S04]  /*3b00*/  LDG.E R4, desc[UR8][R22.64] ;  /* 0x0000000816047981 */ /* 0x000ee8000c1e1900 */
[----:B------:R-:W4:Y:S01]  /*3b10*/  LDG.E R6, desc[UR8][R22.64+0x8] ;  /* 0x0000080816067981 */ /* 0x000f22000c1e1900 */
[----:B------:R-:W-:Y:S01]  /*3b20*/  BSSY.RECONVERGENT B0, `(.L_x_97) ;  /* 0x0000014000007945 */ /* 0x000fe20003800200 */
[----:B------:R-:W-:Y:S01]  /*3b30*/  FSETP.NEU.AND P0, PT, R38, RZ, PT ;  /* 0x000000ff2600720b */ /* 0x000fe20003f0d000 */
[----:B--2---:R-:W-:Y:S01]  /*3b40*/  FADD R5, -R16, R5 ;  /* 0x0000000510057221 */ /* 0x004fe20000000100 */
[----:B---3--:R-:W-:-:S03]  /*3b50*/  FADD R45, -R15, R4 ;  /* 0x000000040f2d7221 */ /* 0x008fc60000000100 */
[----:B------:R-:W-:Y:S01]  /*3b60*/  FMUL R20, R5, R5 ;  /* 0x0000000505147220 */ /* 0x000fe20000400000 */
[----:B----4-:R-:W-:-:S03]  /*3b70*/  FADD R4, -R17, R6 ;  /* 0x0000000611047221 */ /* 0x010fc60000000100 */
        /* <DEDUP_REMOVED lines=10> */
.L_x_98:
[----:B------:R-:W-:Y:S01]  /*3c20*/  FMUL.FTZ R28, R7, R20 ;  /* 0x00000014071c7220 */ /* 0x000fe20000410000 */
[----:B------:R-:W-:-:S03]  /*3c30*/  FMUL.FTZ R6, R20, 0.5 ;  /* 0x3f00000014067820 */ /* 0x000fc60000410000 */
[----:B------:R-:W-:-:S04]  /*3c40*/  FFMA R7, -R28, R28, R7 ;  /* 0x0000001c1c077223 */ /* 0x000fc80000000107 */
[----:B------:R-:W-:-:S07]  /*3c50*/  FFMA R28, R7, R6, R28 ;  /* 0x00000006071c7223 */ /* 0x000fce000000001c */
.L_x_99:
[----:B------:R-:W-:Y:S05]  /*3c60*/  BSYNC.RECONVERGENT B0 ;  /* 0x0000000000007941 */ /* 0x000fea0003800200 */
.L_x_97:
        /* <DEDUP_REMOVED lines=14> */
.L_x_101:
[----:B------:R-:W-:Y:S05]  /*3d50*/  BSYNC.RECONVERGENT B3 ;  /* 0x0000000000037941 */ /* 0x000fea0003800200 */
.L_x_100:
        /* <DEDUP_REMOVED lines=14> */
.L_x_103:
[----:B------:R-:W-:Y:S05]  /*3e40*/  BSYNC.RECONVERGENT B3 ;  /* 0x0000000000037941 */ /* 0x000fea0003800200 */
.L_x_102:
        /* <DEDUP_REMOVED lines=14> */
.L_x_105:
[----:B------:R-:W-:Y:S05]  /*3f30*/  BSYNC.RECONVERGENT B3 ;  /* 0x0000000000037941 */ /* 0x000fea0003800200 */
.L_x_104:
[----:B------:R-:W2:Y:S04]  /*3f40*/  LDG.E R6, desc[UR8][R22.64+0x18] ;  /* 0x0000180816067981 */ /* 0x000ea8000c1e1900 */
[----:B------:R-:W3:Y:S04]  /*3f50*/  LDG.E R20, desc[UR8][R22.64+0x14] ;  /* 0x0000140816147981 */ /* 0x000ee8000c1e1900 */
[----:B------:R-:W4:Y:S04]  /*3f60*/  LDG.E R4, desc[UR8][R22.64+0xc] ;  /* 0x00000c0816047981 */ /* 0x000f28000c1e1900 */
[----:B------:R2:W5:Y:S01]  /*3f70*/  LDG.E R5, desc[UR8][R22.64+0x10] ;  /* 0x0000100816057981 */ /* 0x000562000c1e1900 */
[----:B------:R-:W-:-:S04]  /*3f80*/  FMUL R7, R27, R40 ;  /* 0x000000281b077220 */ /* 0x000fc80000400000 */
[----:B------:R-:W-:-:S04]  /*3f90*/  FFMA R19, -R26, R41, -R7 ;  /* 0x000000291a137223 */ /* 0x000fc80000000907 */
[----:B------:R-:W-:-:S04]  /*3fa0*/  FFMA R19, R44, -R39, R19 ;  /* 0x800000272c137223 */ /* 0x000fc80000000013 */
[----:B------:R-:W-:-:S04]  /*3fb0*/  FADD R28, R19, R19 ;  /* 0x00000013131c7221 */ /* 0x000fc80000000000 */
[C---:B------:R-:W-:Y:S01]  /*3fc0*/  FFMA R27, R28.reuse, -R40, -R27 ;  /* 0x800000281c1b7223 */ /* 0x040fe2000000081b */
[----:B------:R-:W-:-:S03]  /*3fd0*/  FFMA R19, R28, -R41, -R26 ;  /* 0x800000291c137223 */ /* 0x000fc6000000081a */
[----:B------:R-:W-:Y:S01]  /*3fe0*/  FMUL R27, R13, R27 ;  /* 0x0000001b0d1b7220 */ /* 0x000fe20000400000 */
[----:B------:R-:W-:-:S03]  /*3ff0*/  FFMA R7, R26, R41, R7 ;  /* 0x000000291a077223 */ /* 0x000fc60000000007 */
[----:B------:R-:W-:Y:S01]  /*4000*/  FFMA R27, -R12, R19, -R27 ;  /* 0x000000130c1b7223 */ /* 0x000fe2000000091b */
[-C--:B------:R-:W-:Y:S01]  /*4010*/  FFMA R19, R28, -R39.reuse, -R44 ;  /* 0x800000271c137223 */ /* 0x080fe2000000082c */
[----:B------:R-:W-:-:S03]  /*4020*/  FFMA R7, R44, R39, R7 ;  /* 0x000000272c077223 */ /* 0x000fc60000000007 */
[----:B------:R-:W-:Y:S02]  /*4030*/  FFMA R27, -R8, R19, R27 ;  /* 0x00000013081b7223 */ /* 0x000fe4000000011b */
[----:B------:R-:W-:-:S03]  /*4040*/  FMNMX R19, RZ, R7, !PT ;  /* 0x00000007ff137209 */ /* 0x000fc60007800000 */
[----:B------:R-:W-:-:S04]  /*4050*/  FMNMX R7, RZ, R27, !PT ;  /* 0x0000001bff077209 */ /* 0x000fc80007800000 */
[----:B------:R-:W-:Y:S01]  /*4060*/  FSETP.EQ.OR P0, PT, R7, 1, !P0 ;  /* 0x3f8000000700780b */ /* 0x000fe20004702400 */
[----:B------:R-:W-:Y:S01]  /*4070*/  BSSY.RECONVERGENT B0, `(.L_x_106) ;  /* 0x0000051000007945 */ /* 0x000fe20003800200 */
[----:B--2---:R-:W-:Y:S01]  /*4080*/  FMUL R23, R19, R6 ;  /* 0x0000000613177220 */ /* 0x004fe20000400000 */
[----:B---3--:R-:W-:Y:S01]  /*4090*/  FMUL R19, R37, R20 ;  /* 0x0000001425137220 */ /* 0x008fe20000400000 */
[----:B----4-:R-:W-:-:S03]  /*40a0*/  FMUL R21, R24, R4 ;  /* 0x0000000418157220 */ /* 0x010fc60000400000 */
[----:B------:R-:W-:Y:S01]  /*40b0*/  FFMA R30, R19, R23, R30 ;  /* 0x00000017131e7223 */ /* 0x000fe2000000001e */
[----:B------:R-:W-:Y:S02]  /*40c0*/  HFMA2 R19, -RZ, RZ, 1.875, 0 ;  /* 0x3f800000ff137431 */ /* 0x000fe400000001ff */
[----:B-----5:R-:W-:Y:S01]  /*40d0*/  FMUL R22, R25, R5 ;  /* 0x0000000519167220 */ /* 0x020fe20000400000 */
[----:B------:R-:W-:-:S03]  /*40e0*/  FFMA R32, R21, R23, R32 ;  /* 0x0000001715207223 */ /* 0x000fc60000000020 */
[----:B------:R-:W-:Y:S01]  /*40f0*/  FFMA R31, R22, R23, R31 ;  /* 0x00000017161f7223 */ /* 0x000fe2000000001f */
[----:B------:R-:W-:Y:S06]  /*4100*/  @P0 BRA `(.L_x_107) ;  /* 0x00000004001c0947 */ /* 0x000fec0003800000 */
[----:B------:R-:W-:-:S04]  /*4110*/  FSETP.NAN.AND P0, PT, |R38|, |R38|, PT ;  /* 0x400000262600720b */ /* 0x000fc80003f08200 */
[----:B------:R-:W-:-:S13]  /*4120*/  FSETP.NAN.OR P0, PT, |R7|, |R7|, P0 ;  /* 0x400000070700720b */ /* 0x000fda0000708600 */
[----:B------:R-:W-:Y:S05]  /*4130*/  @P0 BRA `(.L_x_108) ;  /* 0x00000004000c0947 */ /* 0x000fea0003800000 */
[C---:B------:R-:W-:Y:S01]  /*4140*/  FMUL R22, |R7|.reuse, 16777216 ;  /* 0x4b80000007167820 */ /* 0x040fe20000400200 */
[C---:B------:R-:W-:Y:S02]  /*4150*/  FSETP.GEU.AND P0, PT, |R7|.reuse, 1.175494350822287508e-38, PT ;  /* 0x008000000700780b */ /* 0x040fe40003f0e200 */
[----:B------:R-:W-:Y:S02]  /*4160*/  FSETP.NEU.AND P3, PT, R7, RZ, PT ;  /* 0x000000ff0700720b */ /* 0x000fe40003f6d000 */
[----:B------:R-:W-:-:S04]  /*4170*/  FSEL R19, R22, |R7|, !P0 ;  /* 0x4000000716137208 */ /* 0x000fc80004000000 */
[----:B------:R-:W-:-:S04]  /*4180*/  IADD3 R22, PT, PT, R19, -0x3f3504f3, RZ ;  /* 0xc0cafb0d13167810 */ /* 0x000fc80007ffe0ff */
[----:B------:R-:W-:-:S04]  /*4190*/  LOP3.LUT R22, R22, 0xff800000, RZ, 0xc0, !PT ;  /* 0xff80000016167812 */ /* 0x000fc800078ec0ff */
[-C--:B------:R-:W-:Y:S02]  /*41a0*/  IADD3 R19, PT, PT, R19, -R22.reuse, RZ ;  /* 0x8000001613137210 */ /* 0x080fe40007ffe0ff */
[----:B------:R-:W-:-:S03]  /*41b0*/  I2FP.F32.S32 R22, R22 ;  /* 0x0000001600167245 */ /* 0x000fc60000201400 */
[C---:B------:R-:W-:Y:S01]  /*41c0*/  FADD R21, R19.reuse, 1 ;  /* 0x3f80000013157421 */ /* 0x040fe20000000000 */
[----:B------:R-:W-:-:S04]  /*41d0*/  FADD R26, R19, -1 ;  /* 0xbf800000131a7421 */ /* 0x000fc80000000000 */
[----:B------:R-:W-:Y:S01]  /*41e0*/  FADD R28, R26, R26 ;  /* 0x0000001a1a1c7221 */ /* 0x000fe20000000000 */
[----:B------:R-:W0:Y:S03]  /*41f0*/  MUFU.RCP R21, R21 ;  /* 0x0000001500157308 */ /* 0x000e260000001000 */
[----:B0-----:R-:W-:-:S04]  /*4200*/  FMUL R19, R21, R28 ;  /* 0x0000001c15137220 */ /* 0x001fc80000400000 */
[----:B------:R-:W-:-:S04]  /*4210*/  FADD R23, R26, -R19 ;  /* 0x800000131a177221 */ /* 0x000fc80000000000 */
[----:B------:R-:W-:-:S04]  /*4220*/  FADD R23, R23, R23 ;  /* 0x0000001717177221 */ /* 0x000fc80000000000 */
[----:B------:R-:W-:Y:S01]  /*4230*/  FFMA R28, R26, -R19, R23 ;  /* 0x800000131a1c7223 */ /* 0x000fe20000000017 */
[----:B------:R-:W-:-:S05]  /*4240*/  FSEL R23, RZ, -24, P0 ;  /* 0xc1c00000ff177808 */ /* 0x000fca0000000000 */
[----:B------:R-:W-:Y:S01]  /*4250*/  FFMA R26, R22, 1.1920928955078125e-07, R23 ;  /* 0x34000000161a7823 */ /* 0x000fe20000000017 */
[----:B------:R-:W-:Y:S01]  /*4260*/  FMUL R22, R21, R28 ;  /* 0x0000001c15167220 */ /* 0x000fe20000400000 */
[----:B------:R-:W-:Y:S01]  /*4270*/  MOV R28, 0x3a2c32e4 ;  /* 0x3a2c32e4001c7802 */ /* 0x000fe20000000f00 */
[C---:B------:R-:W-:Y:S01]  /*4280*/  FMUL R23, R19.reuse, R19 ;  /* 0x0000001313177220 */ /* 0x040fe20000400000 */
[----:B------:R-:W-:-:S03]  /*4290*/  FFMA R21, R19, 1.4426950216293334961, R26 ;  /* 0x3fb8aa3b13157823 */ /* 0x000fc6000000001a */
[----:B------:R-:W-:Y:S01]  /*42a0*/  FFMA R28, R23, R28, 0.0032181653659790754318 ;  /* 0x3b52e7db171c7423 */ /* 0x000fe2000000001c */
[----:B------:R-:W-:-:S03]  /*42b0*/  FADD R26, R26, -R21 ;  /* 0x800000151a1a7221 */ /* 0x000fc60000000000 */
[----:B------:R-:W-:Y:S01]  /*42c0*/  FFMA R28, R23, R28, 0.018033718690276145935 ;  /* 0x3c93bb73171c7423 */ /* 0x000fe2000000001c */
[----:B------:R-:W-:-:S03]  /*42d0*/  FFMA R27, R19, 1.4426950216293334961, R26 ;  /* 0x3fb8aa3b131b7823 */ /* 0x000fc6000000001a */
[----:B------:R-:W-:Y:S01]  /*42e0*/  FFMA R28, R23, R28, 0.12022458761930465698 ;  /* 0x3df6384f171c7423 */ /* 0x000fe2000000001c */
[----:B------:R-:W-:-:S03]  /*42f0*/  FFMA R26, R22, 1.4426950216293334961, R27 ;  /* 0x3fb8aa3b161a7823 */ /* 0x000fc6000000001b */
[----:B------:R-:W-:Y:S01]  /*4300*/  FMUL R28, R23, R28 ;  /* 0x0000001c171c7220 */ /* 0x000fe20000400000 */
[----:B------:R-:W-:-:S03]  /*4310*/  FFMA R26, R19, 1.9251366722983220825e-08, R26 ;  /* 0x32a55e34131a7823 */ /* 0x000fc6000000001a */
[----:B------:R-:W-:-:S04]  /*4320*/  FMUL R23, R28, 3 ;  /* 0x404000001c177820 */ /* 0x000fc80000400000 */
[----:B------:R-:W-:Y:S01]  /*4330*/  FFMA R23, R22, R23, R26 ;  /* 0x0000001716177223 */ /* 0x000fe2000000001a */
[----:B------:R-:W-:-:S03]  /*4340*/  HFMA2 R26, -RZ, RZ, 0.64013671875, -15.109375 ;  /* 0x391fcb8eff1a7431 */ /* 0x000fc600000001ff */
[----:B------:R-:W-:-:S04]  /*4350*/  FFMA R28, R19, R28, R23 ;  /* 0x0000001c131c7223 */ /* 0x000fc80000000017 */
[----:B------:R-:W-:-:S04]  /*4360*/  FADD R22, R21, R28 ;  /* 0x0000001c15167221 */ /* 0x000fc80000000000 */
[----:B------:R-:W-:Y:S01]  /*4370*/  FMUL R23, R38, R22 ;  /* 0x0000001626177220 */ /* 0x000fe20000400000 */
[----:B------:R-:W-:-:S03]  /*4380*/  FADD R21, -R21, R22 ;  /* 0x0000001615157221 */ /* 0x000fc60000000100 */
[----:B------:R-:W0:Y:S01]  /*4390*/  FRND R19, R23 ;  /* 0x0000001700137307 */ /* 0x000e220000201000 */
[----:B------:R-:W-:Y:S01]  /*43a0*/  FADD R28, R28, -R21 ;  /* 0x800000151c1c7221 */ /* 0x000fe20000000000 */
[C---:B------:R-:W-:Y:S01]  /*43b0*/  FFMA R21, R38.reuse, R22, -R23 ;  /* 0x0000001626157223 */ /* 0x040fe20000000817 */
[C---:B------:R-:W-:Y:S02]  /*43c0*/  FSETP.GT.AND P0, PT, |R23|.reuse, 152, PT ;  /* 0x431800001700780b */ /* 0x040fe40003f04200 */
[C---:B------:R-:W-:Y:S01]  /*43d0*/  FSETP.GEU.AND P1, PT, R23.reuse, RZ, PT ;  /* 0x000000ff1700720b */ /* 0x040fe20003f2e000 */
[----:B------:R-:W-:Y:S02]  /*43e0*/  FFMA R28, R38, R28, R21 ;  /* 0x0000001c261c7223 */ /* 0x000fe40000000015 */
[----:B------:R-:W1:Y:S01]  /*43f0*/  F2I.NTZ R22, R23 ;  /* 0x0000001700167305 */ /* 0x000e620000203100 */
[----:B0-----:R-:W-:Y:S01]  /*4400*/  FADD R21, R23, -R19 ;  /* 0x8000001317157221 */ /* 0x001fe20000000000 */
[----:B------:R-:W-:-:S03]  /*4410*/  FSETP.GT.AND P2, PT, R19, RZ, PT ;  /* 0x000000ff1300720b */ /* 0x000fc60003f44000 */
[----:B------:R-:W-:Y:S01]  /*4420*/  FADD R21, R21, R28 ;  /* 0x0000001c15157221 */ /* 0x000fe20000000000 */
[----:B------:R-:W-:Y:S02]  /*4430*/  SEL R19, RZ, 0x83000000, P2 ;  /* 0x83000000ff137807 */ /* 0x000fe40001000000 */
[----:B------:R-:W-:Y:S01]  /*4440*/  FSETP.NEU.AND P2, PT, |R7|, +INF , PT ;  /* 0x7f8000000700780b */ /* 0x000fe20003f4d200 */
[----:B------:R-:W-:Y:S01]  /*4450*/  FFMA R26, R21, R26, 0.0013391353422775864601 ;  /* 0x3aaf85ed151a7423 */ /* 0x000fe2000000001a */
[----:B-1----:R-:W-:-:S03]  /*4460*/  LEA R22, R22, -R19, 0x17 ;  /* 0x8000001316167211 */ /* 0x002fc600078eb8ff */
[----:B------:R-:W-:-:S04]  /*4470*/  FFMA R26, R21, R26, 0.0096188392490148544312 ;  /* 0x3c1d9856151a7423 */ /* 0x000fc8000000001a */
[----:B------:R-:W-:-:S04]  /*4480*/  FFMA R26, R21, R26, 0.055503588169813156128 ;  /* 0x3d6357bb151a7423 */ /* 0x000fc8000000001a */
[----:B------:R-:W-:-:S04]  /*4490*/  FFMA R26, R21, R26, 0.24022644758224487305 ;  /* 0x3e75fdec151a7423 */ /* 0x000fc8000000001a */
[----:B------:R-:W-:Y:S01]  /*44a0*/  FFMA R28, R21, R26, 0.69314718246459960938 ;  /* 0x3f317218151c7423 */ /* 0x000fe2000000001a */
[----:B------:R-:W-:Y:S02]  /*44b0*/  IADD3 R26, PT, PT, R19, 0x7f000000, RZ ;  /* 0x7f000000131a7810 */ /* 0x000fe40007ffe0ff */
[----:B------:R-:W-:Y:S01]  /*44c0*/  FSEL R19, RZ, +INF , !P1 ;  /* 0x7f800000ff137808 */ /* 0x000fe20004800000 */
[----:B------:R-:W-:-:S04]  /*44d0*/  FFMA R21, R21, R28, 1 ;  /* 0x3f80000015157423 */ /* 0x000fc8000000001c */
[----:B------:R-:W-:-:S04]  /*44e0*/  FMUL R21, R26, R21 ;  /* 0x000000151a157220 */ /* 0x000fc80000400000 */
[----:B------:R-:W-:Y:S01]  /*44f0*/  @!P0 FMUL R19, R22, R21 ;  /* 0x0000001516138220 */ /* 0x000fe20000400000 */
[----:B------:R-:W-:Y:S06]  /*4500*/  @P2 BRA P3, `(.L_x_107) ;  /* 0x00000000001c2947 */ /* 0x000fec0001800000 */
[----:B------:R-:W-:Y:S01]  /*4510*/  FSETP.GEU.AND P1, PT, R38, RZ, PT ;  /* 0x000000ff2600720b */ /* 0x000fe20003f2e000 */
[----:B------:R-:W-:Y:S01]  /*4520*/  FADD R19, R7, R7 ;  /* 0x0000000707137221 */ /* 0x000fe20000000000 */
[----:B------:R-:W-:-:S11]  /*4530*/  FSETP.NEU.AND P0, PT, |R29|, 1, PT ;  /* 0x3f8000001d00780b */ /* 0x000fd60003f0d200 */
[----:B------:R-:W-:-:S04]  /*4540*/  @!P1 LOP3.LUT R19, R19, 0x7f800000, RZ, 0x3c, !PT ;  /* 0x7f80000013139812 */ /* 0x000fc800078e3cff */
[----:B------:R-:W-:Y:S01]  /*4550*/  @P0 LOP3.LUT R19, R19, 0x7fffffff, RZ, 0xc0, !PT ;  /* 0x7fffffff13130812 */ /* 0x000fe200078ec0ff */
[----:B------:R-:W-:Y:S06]  /*4560*/  BRA `(.L_x_107) ;  /* 0x0000000000047947 */ /* 0x000fec0003800000 */
.L_x_108:
[----:B------:R-:W-:-:S07]  /*4570*/  FADD R19, R38, R7 ;  /* 0x0000000726137221 */ /* 0x000fce0000000000 */
.L_x_107:
[----:B------:R-:W-:Y:S05]  /*4580*/  BSYNC.RECONVERGENT B0 ;  /* 0x0000000000007941 */ /* 0x000fea0003800200 */
.L_x_106:
[----:B------:R-:W0:Y:S01]  /*4590*/  LDCU UR5, c[0x0][0x3a0] ;  /* 0x00007400ff0577ac */ /* 0x000e220008000800 */
[----:B------:R-:W-:Y:S01]  /*45a0*/  IADD3 R36, PT, PT, R36, 0x1, RZ ;  /* 0x0000000124247810 */ /* 0x000fe20007ffe0ff */
[----:B------:R-:W-:-:S04]  /*45b0*/  FMUL R19, R6, R19 ;  /* 0x0000001306137220 */ /* 0x000fc80000400000 */
[-C--:B------:R-:W-:Y:S01]  /*45c0*/  FFMA R35, R4, R19.reuse, R35 ;  /* 0x0000001304237223 */ /* 0x080fe20000000023 */
[-C--:B------:R-:W-:Y:S01]  /*45d0*/  FFMA R34, R5, R19.reuse, R34 ;  /* 0x0000001305227223 */ /* 0x080fe20000000022 */
[----:B------:R-:W-:Y:S01]  /*45e0*/  FFMA R33, R20, R19, R33 ;  /* 0x0000001314217223 */ /* 0x000fe20000000021 */
[----:B0-----:R-:W-:-:S13]  /*45f0*/  ISETP.NE.AND P0, PT, R36, UR5, PT ;  /* 0x0000000524007c0c */ /* 0x001fda000bf05270 */
[----:B------:R-:W-:Y:S05]  /*4600*/  @P0 BRA `(.L_x_109) ;  /* 0xfffffff400300947 */ /* 0x000fea000383ffff */
[----:B------:R-:W0:Y:S01]  /*4610*/  LDCU UR5, c[0x0][0x3dc] ;  /* 0x00007b80ff0577ac */ /* 0x000e220008000800 */
[----:B------:R-:W-:Y:S01]  /*4620*/  IADD3 R18, PT, PT, R18, 0x1, RZ ;  /* 0x0000000112127810 */ /* 0x000fe20007ffe0ff */
[----:B------:R-:W-:Y:S01]  /*4630*/  FMUL R4, R12, R41 ;  /* 0x000000290c047220 */ /* 0x000fe20000400000 */
[----:B------:R-:W-:Y:S01]  /*4640*/  FADD R35, R35, R32 ;  /* 0x0000002023237221 */ /* 0x000fe20000000000 */
[----:B------:R-:W-:Y:S01]  /*4650*/  FADD R34, R34, R31 ;  /* 0x0000001f22227221 */ /* 0x000fe20000000000 */
[----:B------:R-:W-:Y:S01]  /*4660*/  FADD R30, R33, R30 ;  /* 0x0000001e211e7221 */ /* 0x000fe20000000000 */
[----:B------:R-:W-:Y:S01]  /*4670*/  FFMA R5, R13, R40, R4 ;  /* 0x000000280d057223 */ /* 0x000fe20000000004 */
[----:B------:R-:W-:Y:S01]  /*4680*/  FFMA R35, R24, 0.10000000149011611938, R35 ;  /* 0x3dcccccd18237823 */ /* 0x000fe20000000023 */
[----:B------:R-:W-:Y:S01]  /*4690*/  FFMA R34, R25, 0.10000000149011611938, R34 ;  /* 0x3dcccccd19227823 */ /* 0x000fe20000000022 */
[----:B------:R-:W-:Y:S01]  /*46a0*/  FFMA R30, R37, 0.10000000149011611938, R30 ;  /* 0x3dcccccd251e7823 */ /* 0x000fe2000000001e */
[----:B------:R-:W-:Y:S01]  /*46b0*/  FFMA R5, R8, R39, R5 ;  /* 0x0000002708057223 */ /* 0x000fe20000000005 */
[----:B------:R-:W-:Y:S01]  /*46c0*/  FFMA R10, R3, R35, R10 ;  /* 0x00000023030a7223 */ /* 0x000fe2000000000a */
[----:B------:R-:W-:Y:S01]  /*46d0*/  FFMA R11, R2, R34, R11 ;  /* 0x00000022020b7223 */ /* 0x000fe2000000000b */
[----:B------:R-:W-:Y:S01]  /*46e0*/  FFMA R9, R0, R30, R9 ;  /* 0x0000001e00097223 */ /* 0x000fe20000000009 */
[----:B------:R-:W-:Y:S01]  /*46f0*/  FADD R4, R5, R5 ;  /* 0x0000000505047221 */ /* 0x000fe20000000000 */
[----:B0-----:R-:W-:-:S03]  /*4700*/  ISETP.NE.AND P0, PT, R18, UR5, PT ;  /* 0x0000000512007c0c */ /* 0x001fc6000bf05270 */
[C---:B------:R-:W-:Y:S01]  /*4710*/  FFMA R13, R4.reuse, -R40, R13 ;  /* 0x80000028040d7223 */ /* 0x040fe2000000000d */
[C---:B------:R-:W-:Y:S01]  /*4720*/  FFMA R12, R4.reuse, -R41, R12 ;  /* 0x80000029040c7223 */ /* 0x040fe2000000000c */
[----:B------:R-:W-:-:S08]  /*4730*/  FFMA R8, R4, -R39, R8 ;  /* 0x8000002704087223 */ /* 0x000fd00000000008 */
[----:B------:R-:W-:Y:S05]  /*4740*/  @!P0 BRA `(.L_x_110) ;  /* 0x0000002c00148947 */ /* 0x000fea0003800000 */
[----:B------:R-:W-:Y:S01]  /*4750*/  FMUL R3, R3, R24 ;  /* 0x0000001803037220 */ /* 0x000fe20000400000 */
[----:B------:R-:W-:Y:S01]  /*4760*/  FMUL R2, R2, R25 ;  /* 0x0000001902027220 */ /* 0x000fe20000400000 */
[----:B------:R-:W-:Y:S01]  /*4770*/  FMUL R0, R0, R37 ;  /* 0x0000002500007220 */ /* 0x000fe20000400000 */
[----:B------:R-:W-:Y:S06]  /*4780*/  BRA `(.L_x_111) ;  /* 0xffffffc800b07947 */ /* 0x000fec000383ffff */
.L_x_20:
[----:B------:R-:W0:Y:S01]  /*4790*/  LDCU UR4, c[0x0][0x390] ;  /* 0x00007200ff0477ac */ /* 0x000e220008000800 */
[----:B------:R-:W-:Y:S01]  /*47a0*/  HFMA2 R2, -RZ, RZ, 1.875, 0 ;  /* 0x3f800000ff027431 */ /* 0x000fe200000001ff */
[----:B------:R-:W-:Y:S01]  /*47b0*/  CS2R R10, SRZ ;  /* 0x00000000000a7805 */ /* 0x000fe2000001ff00 */
[----:B------:R-:W-:Y:S01]  /*47c0*/  HFMA2 R9, -RZ, RZ, 0, 0 ;  /* 0x00000000ff097431 */ /* 0x000fe200000001ff */
[----:B------:R-:W-:Y:S02]  /*47d0*/  MOV R3, 0x3f800000 ;  /* 0x3f80000000037802 */ /* 0x000fe40000000f00 */
[----:B------:R-:W-:Y:S01]  /*47e0*/  MOV R0, 0x3f800000 ;  /* 0x3f80000000007802 */ /* 0x000fe20000000f00 */
[----:B0-----:R-:W-:-:S09]  /*47f0*/  UISETP.GE.AND UP0, UPT, UR4, 0x1, UPT ;  /* 0x000000010400788c */ /* 0x001fd2000bf06270 */
[----:B------:R-:W-:Y:S05]  /*4800*/  BRA.U !UP0, `(.L_x_87) ;  /* 0x0000002908487547 */ /* 0x000fea000b800000 */
[----:B------:R-:W-:Y:S01]  /*4810*/  MOV R22, RZ ;  /* 0x000000ff00167202 */ /* 0x000fe20000000f00 */
[----:B------:R-:W-:Y:S01]  /*4820*/  ULOP3.LUT UR5, UR4, 0x3, URZ, 0xc0, !UPT ;  /* 0x0000000304057892 */ /* 0x000fe2000f8ec0ff */
[----:B------:R-:W-:Y:S01]  /*4830*/  MOV R10, RZ ;  /* 0x000000ff000a7202 */ /* 0x000fe20000000f00 */
[----:B------:R-:W-:Y:S01]  /*4840*/  ULOP3.LUT UR4, UR4, 0x7ffffffc, URZ, 0xc0, !UPT ;  /* 0x7ffffffc04047892 */ /* 0x000fe2000f8ec0ff */
[----:B------:R-:W-:-:S11]  /*4850*/  MOV R3, 0x3f800000 ;  /* 0x3f80000000037802 */ /* 0x000fd60000000f00 */
.L_x_187:
[----:B------:R-:W0:Y:S01]  /*4860*/  LDCU UR6, c[0x0][0x390] ;  /* 0x00007200ff0677ac */ /* 0x000e220008000800 */
[----:B------:R-:W-:Y:S01]  /*4870*/  FMUL R4, R12, R12 ;  /* 0x0000000c0c047220 */ /* 0x000fe20000400000 */
[----:B------:R-:W-:Y:S01]  /*4880*/  HFMA2 R28, -RZ, RZ, 0, 0 ;  /* 0x00000000ff1c7431 */ /* 0x000fe200000001ff */
[----:B------:R-:W-:Y:S02]  /*4890*/  MOV R24, 0x60ad78ec ;  /* 0x60ad78ec00187802 */ /* 0x000fe40000000f00 */
[----:B------:R-:W-:Y:S01]  /*48a0*/  FFMA R5, R13, R13, R4 ;  /* 0x0000000d0d057223 */ /* 0x000fe20000000004 */
[----:B------:R-:W-:-:S03]  /*48b0*/  MOV R23, 0xffffffff ;  /* 0xffffffff00177802 */ /* 0x000fc60000000f00 */
[----:B------:R-:W-:Y:S01]  /*48c0*/  FFMA R18, R8, R8, R5 ;  /* 0x0000000808127223 */ /* 0x000fe20000000005 */
[----:B0-----:R-:W-:-:S09]  /*48d0*/  UISETP.GE.U32.AND UP0, UPT, UR6, 0x4, UPT ;  /* 0x000000040600788c */ /* 0x001fd2000bf06070 */
[----:B------:R-:W-:Y:S05]  /*48e0*/  BRA.U !UP0, `(.L_x_112) ;  /* 0x0000001108d07547 */ /* 0x000fea000b800000 */
[----:B------:R-:W-:Y:S02]  /*48f0*/  MOV R24, 0x60ad78ec ;  /* 0x60ad78ec00187802 */ /* 0x000fe40000000f00 */
[----:B------:R-:W-:Y:S02]  /*4900*/  MOV R23, 0xffffffff ;  /* 0xffffffff00177802 */ /* 0x000fe40000000f00 */
[----:B------:R-:W-:-:S07]  /*4910*/  MOV R28, RZ ;  /* 0x000000ff001c7202 */ /* 0x000fce0000000f00 */
.L_x_149:
[----:B------:R-:W0:Y:S01]  /*4920*/  S2R R5, SR_CgaCtaId ;  /* 0x0000000000057919 */ /* 0x000e220000008800 */
[----:B------:R-:W-:Y:S01]  /*4930*/  MOV R4, 0x400 ;  /* 0x0000040000047802 */ /* 0x000fe20000000f00 */
[----:B------:R-:W-:Y:S01]  /*4940*/  BSSY.RECONVERGENT B3, `(.L_x_113) ;  /* 0x0000047000037945 */ /* 0x000fe20003800200 */
[----:B------:R-:W-:Y:S02]  /*4950*/  PLOP3.LUT P1, PT, PT, PT, PT, 0x80, 0x8 ;  /* 0x000000000008781c */ /* 0x000fe40003f2f070 */
[----:B0-----:R-:W-:-:S05]  /*4960*/  LEA R5, R5, R4, 0x18 ;  /* 0x0000000405057211 */ /* 0x001fca00078ec0ff */
[----:B------:R-:W-:-:S05]  /*4970*/  IMAD R25, R28, 0x28, R5 ;  /* 0x000000281c197824 */ /* 0x000fca00078e0205 */
[----:B------:R-:W0:Y:S02]  /*4980*/  LDS.128 R4, [R25] ;  /* 0x0000000019047984 */ /* 0x000e240000000c00 */
        /* <DEDUP_REMOVED lines=24> */
.L_x_116:
[----:B-1----:R-:W-:Y:S01]  /*4b10*/  FMUL.FTZ R27, R7, R6 ;  /* 0x00000006071b7220 */ /* 0x002fe20000410000 */
[----:B------:R-:W-:-:S03]  /*4b20*/  FMUL.FTZ R5, R6, 0.5 ;  /* 0x3f00000006057820 */ /* 0x000fc60000410000 */
[----:B------:R-:W-:-:S04]  /*4b30*/  FFMA R6, -R27, R27, R7 ;  /* 0x0000001b1b067223 */ /* 0x000fc80000000107 */
[----:B------:R-:W-:-:S07]  /*4b40*/  FFMA R27, R6, R5, R27 ;  /* 0x00000005061b7223 */ /* 0x000fce000000001b */
.L_x_117:
[----:B------:R-:W-:Y:S05]  /*4b50*/  BSYNC.RECONVERGENT B0 ;  /* 0x0000000000007941 */ /* 0x000fea0003800200 */
.L_x_115:
[----:B------:R-:W0:Y:S01]  /*4b60*/  MUFU.RCP R5, R18 ;  /* 0x0000001200057308 */ /* 0x000e220000001000 */
[----:B------:R-:W-:Y:S01]  /*4b70*/  FADD R6, -R4, -R27 ;  /* 0x8000001b04067221 */ /* 0x000fe20000000100 */
[----:B------:R-:W-:Y:S06]  /*4b80*/  BSSY.RECONVERGENT B4, `(.L_x_118) ;  /* 0x000000c000047945 */ /* 0x000fec0003800200 */
[----:B------:R-:W1:Y:S01]  /*4b90*/  FCHK P0, R6, R18 ;  /* 0x0000001206007302 */ /* 0x000e620000000000 */
[----:B0-----:R-:W-:-:S04]  /*4ba0*/  FFMA R20, -R18, R5, 1 ;  /* 0x3f80000012147423 */ /* 0x001fc80000000105 */
[----:B------:R-:W-:-:S04]  /*4bb0*/  FFMA R5, R5, R20, R5 ;  /* 0x0000001405057223 */ /* 0x000fc80000000005 */
[----:B------:R-:W-:-:S04]  /*4bc0*/  FFMA R20, R6, R5, RZ ;  /* 0x0000000506147223 */ /* 0x000fc800000000ff */
[----:B------:R-:W-:-:S04]  /*4bd0*/  FFMA R7, -R18, R20, R6 ;  /* 0x0000001412077223 */ /* 0x000fc80000000106 */
[----:B------:R-:W-:Y:S01]  /*4be0*/  FFMA R5, R5, R7, R20 ;  /* 0x0000000705057223 */ /* 0x000fe20000000014 */
[----:B-1----:R-:W-:Y:S06]  /*4bf0*/  @!P0 BRA `(.L_x_119) ;  /* 0x0000000000108947 */ /* 0x002fec0003800000 */
[----:B------:R-:W-:Y:S02]  /*4c00*/  MOV R43, R18 ;  /* 0x00000012002b7202 */ /* 0x000fe40000000f00 */
[----:B------:R-:W-:-:S07]  /*4c10*/  MOV R44, 0x4c30 ;  /* 0x00004c30002c7802 */ /* 0x000fce0000000f00 */
[----:B------:R-:W-:Y:S05]  /*4c20*/  CALL.REL.NOINC `($__internal_1_$__cuda_sm3x_div_rn_noftz_f32_slowpath) ;  /* 0x0000002800647944 */ /* 0x000fea0003c00000 */
[----:B------:R-:W-:-:S07]  /*4c30*/  MOV R5, R6 ;  /* 0x0000000600057202 */ /* 0x000fce0000000f00 */
.L_x_119:
[----:B------:R-:W-:Y:S05]  /*4c40*/  BSYNC.RECONVERGENT B4 ;  /* 0x0000000000047941 */ /* 0x000fea0003800200 */
.L_x_118:
        /* <DEDUP_REMOVED lines=15> */
[----:B------:R-:W-:Y:S02]  /*4d40*/  MOV R43, R18 ;  /* 0x00000012002b7202 */ /* 0x000fe40000000f00 */
[----:B------:R-:W-:-:S07]  /*4d50*/  MOV R44, 0x4d70 ;  /* 0x00004d70002c7802 */ /* 0x000fce0000000f00 */
[----:B------:R-:W-:Y:S05]  /*4d60*/  CALL.REL.NOINC `($__internal_1_$__cuda_sm3x_div_rn_noftz_f32_slowpath) ;  /* 0x0000002800147944 */ /* 0x000fea0003c00000 */
.L_x_121:
[----:B------:R-:W-:Y:S05]  /*4d70*/  BSYNC.RECONVERGENT B4 ;  /* 0x0000000000047941 */ /* 0x000fea0003800200 */
.L_x_120:
[----:B------:R-:W-:-:S04]  /*4d80*/  FSETP.GT.AND P1, PT, R6, 0.0010000000474974513054, PT ;  /* 0x3a83126f0600780b */ /* 0x000fc80003f24000 */
[----:B------:R-:W-:-:S04]  /*4d90*/  FSETP.GEU.OR P1, PT, R6, R24, !P1 ;  /* 0x000000180600720b */ /* 0x000fc80004f2e400 */
[----:B------:R-:W-:-:S09]  /*4da0*/  FSEL R5, R26, R6, P1 ;  /* 0x000000061a057208 */ /* 0x000fd20000800000 */
.L_x_114:
[----:B------:R-:W-:Y:S05]  /*4db0*/  BSYNC.RECONVERGENT B3 ;  /* 0x0000000000037941 */ /* 0x000fea0003800200 */
.L_x_113:
[----:B------:R-:W0:Y:S01]  /*4dc0*/  LDS.64 R20, [R25+0x28] ;  /* 0x0000280019147984 */ /* 0x000e220000000a00 */
[----:B------:R-:W-:Y:S01]  /*4dd0*/  BSSY.RECONVERGENT B3, `(.L_x_122) ;  /* 0x0000049000037945 */ /* 0x000fe20003800200 */
[----:B------:R-:W-:Y:S02]  /*4de0*/  SEL R26, R23, R28, P1 ;  /* 0x0000001c171a7207 */ /* 0x000fe40000800000 */
[----:B------:R-:W1:Y:S01]  /*4df0*/  LDS.64 R6, [R25+0x30] ;  /* 0x0000300019067984 */ /* 0x000e620000000a00 */
[----:B------:R-:W-:Y:S02]  /*4e00*/  PLOP3.LUT P0, PT, PT, PT, PT, 0x80, 0x8 ;  /* 0x000000000008781c */ /* 0x000fe40003f0f070 */
[-C--:B------:R-:W-:Y:S02]  /*4e10*/  FSEL R24, R24, R5.reuse, P1 ;  /* 0x0000000518187208 */ /* 0x080fe40000800000 */
        /* <DEDUP_REMOVED lines=25> */
.L_x_125:
[----:B-1----:R-:W-:Y:S01]  /*4fb0*/  FMUL.FTZ R27, R6, R7 ;  /* 0x00000007061b7220 */ /* 0x002fe20000410000 */
[----:B------:R-:W-:-:S03]  /*4fc0*/  FMUL.FTZ R7, R7, 0.5 ;  /* 0x3f00000007077820 */ /* 0x000fc60000410000 */
[----:B------:R-:W-:-:S04]  /*4fd0*/  FFMA R6, -R27, R27, R6 ;  /* 0x0000001b1b067223 */ /* 0x000fc80000000106 */
[----:B------:R-:W-:-:S07]  /*4fe0*/  FFMA R27, R6, R7, R27 ;  /* 0x00000007061b7223 */ /* 0x000fce000000001b */
.L_x_126:
[----:B------:R-:W-:Y:S05]  /*4ff0*/  BSYNC.RECONVERGENT B0 ;  /* 0x0000000000007941 */ /* 0x000fea0003800200 */
.L_x_124:
        /* <DEDUP_REMOVED lines=14> */
[----:B------:R-:W-:-:S07]  /*50e0*/  MOV R23, R6 ;  /* 0x0000000600177202 */ /* 0x000fce0000000f00 */
.L_x_128:
[----:B------:R-:W-:Y:S05]  /*50f0*/  BSYNC.RECONVERGENT B4 ;  /* 0x0000000000047941 */ /* 0x000fea0003800200 */
.L_x_127:
        /* <DEDUP_REMOVED lines=18> */
.L_x_130:
[----:B------:R-:W-:Y:S05]  /*5220*/  BSYNC.RECONVERGENT B4 ;  /* 0x0000000000047941 */ /* 0x000fea0003800200 */
.L_x_129:
[----:B------:R-:W-:-:S04]  /*5230*/  FSETP.GT.AND P0, PT, R6, 0.0010000000474974513054, PT ;  /* 0x3a83126f0600780b */ /* 0x000fc80003f04000 */
[----:B------:R-:W-:-:S04]  /*5240*/  FSETP.GEU.OR P0, PT, R6, R24, !P0 ;  /* 0x000000180600720b */ /* 0x000fc8000470e400 */
[----:B------:R-:W-:-:S09]  /*5250*/  FSEL R23, R5, R6, P0 ;  /* 0x0000000605177208 */ /* 0x000fd20000000000 */
.L_x_123:
[----:B------:R-:W-:Y:S05]  /*5260*/  BSYNC.RECONVERGENT B3 ;  /* 0x0000000000037941 */ /* 0x000fea0003800200 */
.L_x_122:
[----:B------:R-:W0:Y:S01]  /*5270*/  LDS.128 R4, [R25+0x50] ;  /* 0x0000500019047984 */ /* 0x000e220000000c00 */
[----:B------:R-:W-:Y:S01]  /*5280*/  @!P0 IADD3 R26, PT, PT, R28, 0x1, RZ ;  /* 0x000000011c1a8810 */ /* 0x000fe20007ffe0ff */
[----:B------:R-:W-:Y:S01]  /*5290*/  BSSY.RECONVERGENT B3, `(.L_x_131) ;  /* 0x0000047000037945 */ /* 0x000fe20003800200 */
[----:B------:R-:W-:Y:S02]  /*52a0*/  PLOP3.LUT P1, PT, PT, PT, PT, 0x80, 0x8 ;  /* 0x000000000008781c */ /* 0x000fe40003f2f070 */
[----:B------:R-:W-:Y:S02]  /*52b0*/  FSEL R24, R24, R23, P0 ;  /* 0x0000001718187208 */ /* 0x000fe40000000000 */
        /* <DEDUP_REMOVED lines=25> */
.L_x_134:
[----:B-1----:R-:W-:Y:S01]  /*5450*/  FMUL.FTZ R29, R7, R6 ;  /* 0x00000006071d7220 */ /* 0x002fe20000410000 */
[----:B------:R-:W-:-:S03]  /*5460*/  FMUL.FTZ R5, R6, 0.5 ;  /* 0x3f00000006057820 */ /* 0x000fc60000410000 */
[----:B------:R-:W-:-:S04]  /*5470*/  FFMA R6, -R29, R29, R7 ;  /* 0x0000001d1d067223 */ /* 0x000fc80000000107 */
[----:B------:R-:W-:-:S07]  /*5480*/  FFMA R29, R6, R5, R29 ;  /* 0x00000005061d7223 */ /* 0x000fce000000001d */
.L_x_135:
[----:B------:R-:W-:Y:S05]  /*5490*/  BSYNC.RECONVERGENT B0 ;  /* 0x0000000000007941 */ /* 0x000fea0003800200 */
.L_x_133:
        /* <DEDUP_REMOVED lines=15> */
.L_x_137:
[----:B------:R-:W-:Y:S05]  /*5590*/  BSYNC.RECONVERGENT B4 ;  /* 0x0000000000047941 */ /* 0x000fea0003800200 */
.L_x_136:
        /* <DEDUP_REMOVED lines=18> */
.L_x_139:
[----:B------:R-:W-:Y:S05]  /*56c0*/  BSYNC.RECONVERGENT B4 ;  /* 0x0000000000047941 */ /* 0x000fea0003800200 */
.L_x_138:
[----:B------:R-:W-:-:S04]  /*56d0*/  FSETP.GT.AND P1, PT, R6, 0.0010000000474974513054, PT ;  /* 0x3a83126f0600780b */ /* 0x000fc80003f24000 */
[----:B------:R-:W-:-:S04]  /*56e0*/  FSETP.GEU.OR P1, PT, R6, R24, !P1 ;  /* 0x000000180600720b */ /* 0x000fc80004f2e400 */
[----:B------:R-:W-:-:S09]  /*56f0*/  FSEL R5, R23, R6, P1 ;  /* 0x0000000617057208 */ /* 0x000fd20000800000 */
.L_x_132:
[----:B------:R-:W-:Y:S05]  /*5700*/  BSYNC.RECONVERGENT B3 ;  /* 0x0000000000037941 */ /* 0x000fea0003800200 */
.L_x_131:
[----:B------:R-:W0:Y:S01]  /*5710*/  LDS.64 R20, [R25+0x78] ;  /* 0x0000780019147984 */ /* 0x000e220000000a00 */
[----:B------:R-:W-:Y:S01]  /*5720*/  BSSY.RECONVERGENT B3, `(.L_x_140) ;  /* 0x0000049000037945 */ /* 0x000fe20003800200 */
[----:B------:R-:W-:Y:S02]  /*5730*/  PLOP3.LUT P0, PT, PT, PT, PT, 0x80, 0x8 ;  /* 0x000000000008781c */ /* 0x000fe40003f0f070 */
[----:B------:R-:W1:Y:S01]  /*5740*/  LDS.64 R6, [R25+0x80] ;  /* 0x0000800019067984 */ /* 0x000e620000000a00 */
[----:B------:R-:W-:Y:S02]  /*5750*/  @!P1 IADD3 R27, PT, PT, R28, 0x2, RZ ;  /* 0x000000021c1b9810 */ /* 0x000fe40007ffe0ff */
        /* <DEDUP_REMOVED lines=26> */
.L_x_143:
[----:B-1----:R-:W-:Y:S01]  /*5900*/  FMUL.FTZ R25, R6, R7 ;  /* 0x0000000706197220 */ /* 0x002fe20000410000 */
[----:B------:R-:W-:-:S03]  /*5910*/  FMUL.FTZ R7, R7, 0.5 ;  /* 0x3f00000007077820 */ /* 0x000fc60000410000 */
[----:B------:R-:W-:-:S04]  /*5920*/  FFMA R6, -R25, R25, R6 ;  /* 0x0000001919067223 */ /* 0x000fc80000000106 */
[----:B------:R-:W-:-:S07]  /*5930*/  FFMA R25, R6, R7, R25 ;  /* 0x0000000706197223 */ /* 0x000fce0000000019 */
.L_x_144:
[----:B------:R-:W-:Y:S05]  /*5940*/  BSYNC.RECONVERGENT B0 ;  /* 0x0000000000007941 */ /* 0x000fea0003800200 */
.L_x_142:
        /* <DEDUP_REMOVED lines=14> */
.L_x_146:
[----:B------:R-:W-:Y:S05]  /*5a30*/  BSYNC.RECONVERGENT B4 ;  /* 0x0000000000047941 */ /* 0x000fea0003800200 */
.L_x_145:
        /* <DEDUP_REMOVED lines=19> */
.L_x_148:
[----:B------:R-:W-:Y:S05]  /*5b70*/  BSYNC.RECONVERGENT B4 ;  /* 0x0000000000047941 */ /* 0x000fea0003800200 */
.L_x_147:
[----:B------:R-:W-:-:S04]  /*5b80*/  FSETP.GT.AND P0, PT, R6, 0.0010000000474974513054, PT ;  /* 0x3a83126f0600780b */ /* 0x000fc80003f04000 */
[----:B------:R-:W-:-:S04]  /*5b90*/  FSETP.GEU.OR P0, PT, R6, R23, !P0 ;  /* 0x000000170600720b */ /* 0x000fc8000470e400 */
[----:B------:R-:W-:-:S09]  /*5ba0*/  FSEL R26, R5, R6, P0 ;  /* 0x00000006051a7208 */ /* 0x000fd20000000000 */
.L_x_141:
[----:B------:R-:W-:Y:S05]  /*5bb0*/  BSYNC.RECONVERGENT B3 ;  /* 0x0000000000037941 */ /* 0x000fea0003800200 */
.L_x_140:
[C---:B------:R-:W-:Y:S02]  /*5bc0*/  @!P0 IADD3 R27, PT, PT, R28.reuse, 0x3, RZ ;  /* 0x000000031c1b8810 */ /* 0x040fe40007ffe0ff */
[----:B------:R-:W-:Y:S02]  /*5bd0*/  IADD3 R28, PT, PT, R28, 0x4, RZ ;  /* 0x000000041c1c7810 */ /* 0x000fe40007ffe0ff */
[----:B------:R-:W-:Y:S02]  /*5be0*/  FSEL R24, R23, R26, P0 ;  /* 0x0000001a17187208 */ /* 0x000fe40000000000 */
[----:B------:R-:W-:Y:S02]  /*5bf0*/  ISETP.NE.AND P1, PT, R28, UR4, PT ;  /* 0x000000041c007c0c */ /* 0x000fe4000bf25270 */
[----:B------:R-:W-:-:S11]  /*5c00*/  MOV R23, R27 ;  /* 0x0000001b00177202 */ /* 0x000fd60000000f00 */
[----:B------:R-:W-:Y:S05]  /*5c10*/  @P1 BRA `(.L_x_149) ;  /* 0xffffffec00401947 */ /* 0x000fea000383ffff */
[----:B------:R-:W-:-:S07]  /*5c20*/  MOV R28, UR4 ;  /* 0x00000004001c7c02 */ /* 0x000fce0008000f00 */
.L_x_112:
[----:B------:R-:W-:Y:S01]  /*5c30*/  UISETP.NE.AND UP0, UPT, UR5, URZ, UPT ;  /* 0x000000ff0500728c */ /* 0x000fe2000bf05270 */
[----:B------:R-:W-:-:S08]  /*5c40*/  MOV R5, R26 ;  /* 0x0000001a00057202 */ /* 0x000fd00000000f00 */
[----:B------:R-:W-:Y:S05]  /*5c50*/  BRA.U !UP0, `(.L_x_150) ;  /* 0x0000000d08987547 */ /* 0x000fea000b800000 */
        /* <DEDUP_REMOVED lines=31> */
.L_x_154:
[----:B-1----:R-:W-:Y:S01]  /*5e50*/  FMUL.FTZ R27, R7, R6 ;  /* 0x00000006071b7220 */ /* 0x002fe20000410000 */
[----:B------:R-:W-:-:S03]  /*5e60*/  FMUL.FTZ R5, R6, 0.5 ;  /* 0x3f00000006057820 */ /* 0x000fc60000410000 */
[----:B------:R-:W-:-:S04]  /*5e70*/  FFMA R6, -R27, R27, R7 ;  /* 0x0000001b1b067223 */ /* 0x000fc80000000107 */
[----:B------:R-:W-:-:S07]  /*5e80*/  FFMA R27, R6, R5, R27 ;  /* 0x00000005061b7223 */ /* 0x000fce000000001b */
.L_x_155:
[----:B------:R-:W-:Y:S05]  /*5e90*/  BSYNC.RECONVERGENT B0 ;  /* 0x0000000000007941 */ /* 0x000fea0003800200 */
.L_x_153:
        /* <DEDUP_REMOVED lines=15> */
.L_x_157:
[----:B------:R-:W-:Y:S05]  /*5f90*/  BSYNC.RECONVERGENT B4 ;  /* 0x0000000000047941 */ /* 0x000fea0003800200 */
.L_x_156:
        /* <DEDUP_REMOVED lines=18> */
.L_x_159:
[----:B------:R-:W-:Y:S05]  /*60c0*/  BSYNC.RECONVERGENT B4 ;  /* 0x0000000000047941 */ /* 0x000fea0003800200 */
.L_x_158:
[----:B------:R-:W-:-:S04]  /*60d0*/  FSETP.GT.AND P0, PT, R6, 0.0010000000474974513054, PT ;  /* 0x3a83126f0600780b */ /* 0x000fc80003f04000 */
[----:B------:R-:W-:-:S04]  /*60e0*/  FSETP.GEU.OR P0, PT, R6, R24, !P0 ;  /* 0x000000180600720b */ /* 0x000fc8000470e400 */
[----:B------:R-:W-:-:S09]  /*60f0*/  FSEL R5, R26, R6, P0 ;  /* 0x000000061a057208 */ /* 0x000fd20000000000 */
.L_x_152:
[----:B------:R-:W-:Y:S05]  /*6100*/  BSYNC.RECONVERGENT B3 ;  /* 0x0000000000037941 */ /* 0x000fea0003800200 */
.L_x_151:
        /* <DEDUP_REMOVED lines=8> */
[----:B0-----:R-:W-:Y:S01]  /*6190*/  FADD R21, -R21, R16 ;  /* 0x0000001015157221 */ /* 0x001fe20000000100 */
[----:B------:R-:W-:-:S03]  /*61a0*/  FADD R20, -R20, R15 ;  /* 0x0000000f14147221 */ /* 0x000fc60000000100 */
[-C--:B------:R-:W-:Y:S01]  /*61b0*/  FMUL R27, R21, R21.reuse ;  /* 0x00000015151b7220 */ /* 0x080fe20000400000 */
[----:B-1----:R-:W-:Y:S01]  /*61c0*/  FADD R19, -R6, R17 ;  /* 0x0000001106137221 */ /* 0x002fe20000000100 */
[----:B------:R-:W-:Y:S02]  /*61d0*/  FMUL R4, R12, R21 ;  /* 0x000000150c047220 */ /* 0x000fe40000400000 */
[-C--:B------:R-:W-:Y:S01]  /*61e0*/  FFMA R6, R20, R20.reuse, R27 ;  /* 0x0000001414067223 */ /* 0x080fe2000000001b */
[----:B------:R-:W-:Y:S01]  /*61f0*/  MOV R27, R5 ;  /* 0x00000005001b7202 */ /* 0x000fe20000000f00 */
        /* <DEDUP_REMOVED lines=18> */
.L_x_163:
[----:B-1----:R-:W-:Y:S01]  /*6320*/  FMUL.FTZ R29, R6, R7 ;  /* 0x00000007061d7220 */ /* 0x002fe20000410000 */
[----:B------:R-:W-:-:S03]  /*6330*/  FMUL.FTZ R7, R7, 0.5 ;  /* 0x3f00000007077820 */ /* 0x000fc60000410000 */
[----:B------:R-:W-:-:S04]  /*6340*/  FFMA R6, -R29, R29, R6 ;  /* 0x0000001d1d067223 */ /* 0x000fc80000000106 */
[----:B------:R-:W-:-:S07]  /*6350*/  FFMA R29, R6, R7, R29 ;  /* 0x00000007061d7223 */ /* 0x000fce000000001d */
.L_x_164:
[----:B------:R-:W-:Y:S05]  /*6360*/  BSYNC.RECONVERGENT B0 ;  /* 0x0000000000007941 */ /* 0x000fea0003800200 */
.L_x_162:
        /* <DEDUP_REMOVED lines=15> */
.L_x_166:
[----:B------:R-:W-:Y:S05]  /*6460*/  BSYNC.RECONVERGENT B4 ;  /* 0x0000000000047941 */ /* 0x000fea0003800200 */
.L_x_165:
        /* <DEDUP_REMOVED lines=18> */
.L_x_168:
[----:B------:R-:W-:Y:S05]  /*6590*/  BSYNC.RECONVERGENT B4 ;  /* 0x0000000000047941 */ /* 0x000fea0003800200 */
.L_x_167:
[----:B------:R-:W-:-:S04]  /*65a0*/  FSETP.GT.AND P0, PT, R6, 0.0010000000474974513054, PT ;  /* 0x3a83126f0600780b */ /* 0x000fc80003f04000 */
[----:B------:R-:W-:-:S04]  /*65b0*/  FSETP.GEU.OR P0, PT, R6, R24, !P0 ;  /* 0x000000180600720b */ /* 0x000fc8000470e400 */
[----:B------:R-:W-:-:S09]  /*65c0*/  FSEL R27, R5, R6, P0 ;  /* 0x00000006051b7208 */ /* 0x000fd20000000000 */
.L_x_161:
[----:B------:R-:W-:Y:S05]  /*65d0*/  BSYNC.RECONVERGENT B3 ;  /* 0x0000000000037941 */ /* 0x000fea0003800200 */
.L_x_160:
[----:B------:R-:W-:Y:S01]  /*65e0*/  UISETP.NE.AND UP0, UPT, UR5, 0x2, UPT ;  /* 0x000000020500788c */ /* 0x000fe2000bf05270 */
[-C--:B------:R-:W-:Y:S02]  /*65f0*/  FSEL R24, R24, R27.reuse, P0 ;  /* 0x0000001b18187208 */ /* 0x080fe40000000000 */
[----:B------:R-:W-:Y:S02]  /*6600*/  @!P0 IADD3 R23, PT, PT, R28, 0x1, RZ ;  /* 0x000000011c178810 */ /* 0x000fe40007ffe0ff */
[----:B------:R-:W-:-:S04]  /*6610*/  MOV R5, R27 ;  /* 0x0000001b00057202 */ /* 0x000fc80000000f00 */
[----:B------:R-:W-:Y:S05]  /*6620*/  BRA.U !UP0, `(.L_x_150) ;  /* 0x0000000508247547 */ /* 0x000fea000b800000 */
[----:B------:R-:W0:Y:S01]  /*6630*/  LDS.128 R4, [R25+0x50] ;  /* 0x0000500019047984 */ /* 0x000e220000000c00 */
[----:B------:R-:W-:Y:S01]  /*6640*/  BSSY.RECONVERGENT B3, `(.L_x_169) ;  /* 0x0000045000037945 */ /* 0x000fe20003800200 */
[----:B------:R-:W-:Y:S01]  /*6650*/  PLOP3.LUT P0, PT, PT, PT, PT, 0x80, 0x8 ;  /* 0x000000000008781c */ /* 0x000fe20003f0f070 */
        /* <DEDUP_REMOVED lines=24> */
.L_x_172:
[----:B-1----:R-:W-:Y:S01]  /*67e0*/  FMUL.FTZ R25, R7, R6 ;  /* 0x0000000607197220 */ /* 0x002fe20000410000 */
[----:B------:R-:W-:-:S03]  /*67f0*/  FMUL.FTZ R5, R6, 0.5 ;  /* 0x3f00000006057820 */ /* 0x000fc60000410000 */
[----:B------:R-:W-:-:S04]  /*6800*/  FFMA R6, -R25, R25, R7 ;  /* 0x0000001919067223 */ /* 0x000fc80000000107 */
[----:B------:R-:W-:-:S07]  /*6810*/  FFMA R25, R6, R5, R25 ;  /* 0x0000000506197223 */ /* 0x000fce0000000019 */
.L_x_173:
[----:B------:R-:W-:Y:S05]  /*6820*/  BSYNC.RECONVERGENT B0 ;  /* 0x0000000000007941 */ /* 0x000fea0003800200 */
.L_x_171:
        /* <DEDUP_REMOVED lines=15> */
.L_x_175:
[----:B------:R-:W-:Y:S05]  /*6920*/  BSYNC.RECONVERGENT B4 ;  /* 0x0000000000047941 */ /* 0x000fea0003800200 */
.L_x_174:
        /* <DEDUP_REMOVED lines=18> */
.L_x_177:
[----:B------:R-:W-:Y:S05]  /*6a50*/  BSYNC.RECONVERGENT B4 ;  /* 0x0000000000047941 */ /* 0x000fea0003800200 */
.L_x_176:
[----:B------:R-:W-:-:S04]  /*6a60*/  FSETP.GT.AND P0, PT, R6, 0.0010000000474974513054, PT ;  /* 0x3a83126f0600780b */ /* 0x000fc80003f04000 */
[----:B------:R-:W-:-:S04]  /*6a70*/  FSETP.GEU.OR P0, PT, R6, R24, !P0 ;  /* 0x000000180600720b */ /* 0x000fc8000470e400 */
[----:B------:R-:W-:-:S09]  /*6a80*/  FSEL R5, R27, R6, P0 ;  /* 0x000000061b057208 */ /* 0x000fd20000000000 */
.L_x_170:
[----:B------:R-:W-:Y:S05]  /*6a90*/  BSYNC.RECONVERGENT B3 ;  /* 0x0000000000037941 */ /* 0x000fea0003800200 */
.L_x_169:
[----:B------:R-:W-:Y:S02]  /*6aa0*/  @!P0 IADD3 R23, PT, PT, R28, 0x2, RZ ;  /* 0x000000021c178810 */ /* 0x000fe40007ffe0ff */
[----:B------:R-:W-:-:S07]  /*6ab0*/  FSEL R24, R24, R5, P0 ;  /* 0x0000000518187208 */ /* 0x000fce0000000000 */
.L_x_150:
[----:B------:R-:W-:-:S13]  /*6ac0*/  ISETP.GT.AND P0, PT, R23, -0x1, PT ;  /* 0xffffffff1700780c */ /* 0x000fda0003f04270 */
        /* <DEDUP_REMOVED lines=10> */
[----:B------:R-:W1:Y:S01]  /*6b70*/  LDS R18, [R23+0x8] ;  /* 0x0000080017127984 */ /* 0x000e620000000800 */
[----:B0-----:R-:W-:Y:S01]  /*6b80*/  FADD R4, R16, -R27 ;  /* 0x8000001b10047221 */ /* 0x001fe20000000000 */
[----:B------:R-:W-:-:S03]  /*6b90*/  FADD R26, R15, -R26 ;  /* 0x8000001a0f1a7221 */ /* 0x000fc60000000000 */
[----:B------:R-:W-:Y:S01]  /*6ba0*/  FMUL R7, R4, R4 ;  /* 0x0000000404077220 */ /* 0x000fe20000400000 */
[----:B-1----:R-:W-:-:S03]  /*6bb0*/  FADD R18, R17, -R18 ;  /* 0x8000001211127221 */ /* 0x002fc60000000000 */
[----:B------:R-:W-:-:S04]  /*6bc0*/  FFMA R7, R26, R26, R7 ;  /* 0x0000001a1a077223 */ /* 0x000fc80000000007 */
[----:B------:R-:W-:-:S04]  /*6bd0*/  FFMA R20, R18, R18, R7 ;  /* 0x0000001212147223 */ /* 0x000fc80000000007 */
[----:B------:R0:W1:Y:S01]  /*6be0*/  MUFU.RSQ R7, R20 ;  /* 0x0000001400077308 */ /* 0x0000620000001400 */
[----:B------:R-:W-:-:S04]  /*6bf0*/  IADD3 R6, PT, PT, R20, -0xd000000, RZ ;  /* 0xf300000014067810 */ /* 0x000fc80007ffe0ff */
[----:B------:R-:W-:-:S13]  /*6c00*/  ISETP.GT.U32.AND P0, PT, R6, 0x727fffff, PT ;  /* 0x727fffff0600780c */ /* 0x000fda0003f04070 */
[----:B01----:R-:W-:Y:S05]  /*6c10*/  @!P0 BRA `(.L_x_179) ;  /* 0x0000000000148947 */ /* 0x003fea0003800000 */
[----:B------:R-:W-:Y:S02]  /*6c20*/  MOV R7, R20 ;  /* 0x0000001400077202 */ /* 0x000fe40000000f00 */
[----:B------:R-:W-:-:S07]  /*6c30*/  MOV R6, 0x6c50 ;  /* 0x00006c5000067802 */ /* 0x000fce0000000f00 */
[----:B------:R-:W-:Y:S05]  /*6c40*/  CALL.REL.NOINC `($__internal_0_$__cuda_sm20_sqrt_rn_f32_slowpath) ;  /* 0x0000000800087944 */ /* 0x000fea0003c00000 */
[----:B------:R-:W-:Y:S01]  /*6c50*/  MOV R27, R44 ;  /* 0x0000002c001b7202 */ /* 0x000fe20000000f00 */
[----:B------:R-:W-:Y:S06]  /*6c60*/  BRA `(.L_x_180) ;  /* 0x0000000000107947 */ /* 0x000fec0003800000 */
.L_x_179:
[----:B------:R-:W-:Y:S01]  /*6c70*/  FMUL.FTZ R27, R20, R7 ;  /* 0x00000007141b7220 */ /* 0x000fe20000410000 */
[----:B------:R-:W-:-:S03]  /*6c80*/  FMUL.FTZ R7, R7, 0.5 ;  /* 0x3f00000007077820 */ /* 0x000fc60000410000 */
[----:B------:R-:W-:-:S04]  /*6c90*/  FFMA R6, -R27, R27, R20 ;  /* 0x0000001b1b067223 */ /* 0x000fc80000000114 */
[----:B------:R-:W-:-:S07]  /*6ca0*/  FFMA R27, R6, R7, R27 ;  /* 0x00000007061b7223 */ /* 0x000fce000000001b */
.L_x_180:
[----:B------:R-:W-:Y:S05]  /*6cb0*/  BSYNC.RECONVERGENT B0 ;  /* 0x0000000000007941 */ /* 0x000fea0003800200 */
.L_x_178:
        /* <DEDUP_REMOVED lines=14> */
.L_x_182:
[----:B------:R-:W-:Y:S05]  /*6da0*/  BSYNC.RECONVERGENT B3 ;  /* 0x0000000000037941 */ /* 0x000fea0003800200 */
.L_x_181:
        /* <DEDUP_REMOVED lines=14> */
.L_x_184:
[----:B------:R-:W-:Y:S05]  /*6e90*/  BSYNC.RECONVERGENT B3 ;  /* 0x0000000000037941 */ /* 0x000fea0003800200 */
.L_x_183:
        /* <DEDUP_REMOVED lines=14> */
.L_x_186:
[----:B------:R-:W-:Y:S05]  /*6f80*/  BSYNC.RECONVERGENT B3 ;  /* 0x0000000000037941 */ /* 0x000fea0003800200 */
.L_x_185:
[----:B------:R-:W0:Y:S01]  /*6f90*/  LDS R19, [R23+0x18] ;  /* 0x0000180017137984 */ /* 0x000e220000000800 */
[----:B------:R-:W1:Y:S01]  /*6fa0*/  LDCU UR6, c[0x0][0x3dc] ;  /* 0x00007b80ff0677ac */ /* 0x000e620008000800 */
[----:B------:R-:W-:Y:S01]  /*6fb0*/  FMUL R4, R12, R25 ;  /* 0x000000190c047220 */ /* 0x000fe20000400000 */
[----:B------:R-:W-:Y:S01]  /*6fc0*/  IADD3 R22, PT, PT, R22, 0x1, RZ ;  /* 0x0000000116167810 */ /* 0x000fe20007ffe0ff */
[----:B------:R-:W2:Y:S02]  /*6fd0*/  LDS.64 R6, [R23+0x10] ;  /* 0x0000100017067984 */ /* 0x000ea40000000a00 */
[----:B------:R-:W-:-:S04]  /*6fe0*/  FFMA R27, R13, R24, R4 ;  /* 0x000000180d1b7223 */ /* 0x000fc80000000004 */
[----:B------:R-:W-:-:S04]  /*6ff0*/  FFMA R27, R8, R21, R27 ;  /* 0x00000015081b7223 */ /* 0x000fc8000000001b */
[----:B------:R-:W-:-:S04]  /*7000*/  FADD R27, R27, R27 ;  /* 0x0000001b1b1b7221 */ /* 0x000fc80000000000 */
[C---:B------:R-:W-:Y:S01]  /*7010*/  FFMA R24, R27.reuse, -R24, R13 ;  /* 0x800000181b187223 */ /* 0x040fe2000000000d */
[----:B-1----:R-:W-:Y:S01]  /*7020*/  ISETP.NE.AND P0, PT, R22, UR6, PT ;  /* 0x0000000616007c0c */ /* 0x002fe2000bf05270 */
[C---:B------:R-:W-:Y:S01]  /*7030*/  FFMA R25, R27.reuse, -R25, R12 ;  /* 0x800000191b197223 */ /* 0x040fe2000000000c */
[----:B------:R-:W-:Y:S01]  /*7040*/  FFMA R8, R27, -R21, R8 ;  /* 0x800000151b087223 */ /* 0x000fe20000000008 */
[----:B0-----:R-:W-:Y:S01]  /*7050*/  FFMA R13, R19, 0.10000000149011611938, RZ ;  /* 0x3dcccccd130d7823 */ /* 0x001fe200000000ff */
[----:B--2---:R-:W-:Y:S01]  /*7060*/  FFMA R4, R6, 0.10000000149011611938, RZ ;  /* 0x3dcccccd06047823 */ /* 0x004fe200000000ff */
[----:B------:R-:W-:Y:S02]  /*7070*/  FFMA R12, R7, 0.10000000149011611938, RZ ;  /* 0x3dcccccd070c7823 */ /* 0x000fe400000000ff */
[----:B------:R-:W-:Y:S01]  /*7080*/  FFMA R9, R0, R13, R9 ;  /* 0x0000000d00097223 */ /* 0x000fe20000000009 */
[----:B------:R-:W-:Y:S01]  /*7090*/  FFMA R10, R3, R4, R10 ;  /* 0x00000004030a7223 */ /* 0x000fe2000000000a */
[----:B------:R-:W-:-:S04]  /*70a0*/  FFMA R11, R2, R12, R11 ;  /* 0x0000000c020b7223 */ /* 0x000fc8000000000b */
[----:B------:R-:W-:Y:S05]  /*70b0*/  @!P0 BRA `(.L_x_110) ;  /* 0x0000000000b88947 */ /* 0x000fea0003800000 */
[----:B------:R-:W-:Y:S01]  /*70c0*/  FMUL R3, R3, R6 ;  /* 0x0000000603037220 */ /* 0x000fe20000400000 */
[----:B------:R-:W-:Y:S01]  /*70d0*/  FMUL R2, R2, R7 ;  /* 0x0000000702027220 */ /* 0x000fe20000400000 */
[----:B------:R-:W-:Y:S01]  /*70e0*/  FMUL R0, R0, R19 ;  /* 0x0000001300007220 */ /* 0x000fe20000400000 */
[----:B------:R-:W-:Y:S02]  /*70f0*/  MOV R13, R24 ;  /* 0x00000018000d7202 */ /* 0x000fe40000000f00 */
[----:B------:R-:W-:Y:S02]  /*7100*/  MOV R12, R25 ;  /* 0x00000019000c7202 */ /* 0x000fe40000000f00 */
[----:B------:R-:W-:Y:S01]  /*7110*/  MOV R26, R5 ;  /* 0x00000005001a7202 */ /* 0x000fe20000000f00 */
[----:B------:R-:W-:Y:S06]  /*7120*/  BRA `(.L_x_187) ;  /* 0xffffffd400cc7947 */ /* 0x000fec000383ffff */
.L_x_87:
[----:B------:R-:W-:Y:S01]  /*7130*/  FMUL R4, R12, R12 ;  /* 0x0000000c0c047220 */ /* 0x000fe20000400000 */
[----:B------:R-:W-:Y:S03]  /*7140*/  BSSY.RECONVERGENT B0, `(.L_x_188) ;  /* 0x000000f000007945 */ /* 0x000fe60003800200 */
[----:B------:R-:W-:-:S04]  /*7150*/  FFMA R13, R13, R13, R4 ;  /* 0x0000000d0d0d7223 */ /* 0x000fc80000000004 */
[----:B------:R-:W-:-:S04]  /*7160*/  FFMA R7, R8, R8, R13 ;  /* 0x0000000808077223 */ /* 0x000fc8000000000d */
[----:B------:R0:W2:Y:S01]  /*7170*/  MUFU.RSQ R4, R7 ;  /* 0x0000000700047308 */ /* 0x0000a20000001400 */
[----:B------:R-:W-:-:S04]  /*7180*/  IADD3 R5, PT, PT, R7, -0xd000000, RZ ;  /* 0xf300000007057810 */ /* 0x000fc80007ffe0ff */
[----:B------:R-:W-:-:S13]  /*7190*/  ISETP.GT.U32.AND P0, PT, R5, 0x727fffff, PT ;  /* 0x727fffff0500780c */ /* 0x000fda0003f04070 */
[----:B0-2---:R-:W-:Y:S05]  /*71a0*/  @!P0 BRA `(.L_x_189) ;  /* 0x0000000000108947 */ /* 0x005fea0003800000 */
[----:B------:R-:W-:-:S07]  /*71b0*/  MOV R6, 0x71d0 ;  /* 0x000071d000067802 */ /* 0x000fce0000000f00 */
[----:B-1----:R-:W-:Y:S05]  /*71c0*/  CALL.REL.NOINC `($__internal_0_$__cuda_sm20_sqrt_rn_f32_slowpath) ;  /* 0x0000000000a87944 */ /* 0x002fea0003c00000 */
[----:B------:R-:W-:Y:S01]  /*71d0*/  MOV R43, R44 ;  /* 0x0000002c002b7202 */ /* 0x000fe20000000f00 */
[----:B------:R-:W-:Y:S06]  /*71e0*/  BRA `(.L_x_190) ;  /* 0x0000000000107947 */ /* 0x000fec0003800000 */
.L_x_189:
[----:B------:R-:W-:Y:S01]  /*71f0*/  FMUL.FTZ R43, R7, R4 ;  /* 0x00000004072b7220 */ /* 0x000fe20000410000 */
[----:B------:R-:W-:-:S03]  /*7200*/  FMUL.FTZ R5, R4, 0.5 ;  /* 0x3f00000004057820 */ /* 0x000fc60000410000 */
[----:B------:R-:W-:-:S04]  /*7210*/  FFMA R4, -R43, R43, R7 ;  /* 0x0000002b2b047223 */ /* 0x000fc80000000107 */
[----:B------:R-:W-:-:S07]  /*7220*/  FFMA R43, R4, R5, R43 ;  /* 0x00000005042b7223 */ /* 0x000fce000000002b */
.L_x_190:
[----:B-1----:R-:W-:Y:S05]  /*7230*/  BSYNC.RECONVERGENT B0 ;  /* 0x0000000000007941 */ /* 0x002fea0003800200 */
.L_x_188:
        /* <DEDUP_REMOVED lines=12> */
.L_x_192:
[----:B------:R-:W-:Y:S05]  /*7300*/  BSYNC.RECONVERGENT B3 ;  /* 0x0000000000037941 */ /* 0x000fea0003800200 */
.L_x_191:
[----:B------:R-:W-:-:S04]  /*7310*/  FADD R6, R6, 1 ;  /* 0x3f80000006067421 */ /* 0x000fc80000000000 */
[----:B------:R-:W-:-:S04]  /*7320*/  FMUL R6, R6, 0.5 ;  /* 0x3f00000006067820 */ /* 0x000fc80000400000 */
[----:B------:R-:W-:-:S04]  /*7330*/  FADD R5, -R6, 1 ;  /* 0x3f80000006057421 */ /* 0x000fc80000000100 */
[C-C-:B------:R-:W-:Y:S01]  /*7340*/  FFMA R7, R6.reuse, 0.5, R5.reuse ;  /* 0x3f00000006077823 */ /* 0x140fe20000000005 */
[C-C-:B------:R-:W-:Y:S01]  /*7350*/  FFMA R4, R6.reuse, 0.69999998807907104492, R5.reuse ;  /* 0x3f33333306047823 */ /* 0x140fe20000000005 */
[----:B------:R-:W-:Y:S02]  /*7360*/  FADD R6, R6, R5 ;  /* 0x0000000506067221 */ /* 0x000fe40000000000 */
[----:B------:R-:W-:Y:S01]  /*7370*/  FFMA R10, R7, R3, R10 ;  /* 0x00000003070a7223 */ /* 0x000fe2000000000a */
[----:B------:R-:W-:Y:S01]  /*7380*/  FFMA R11, R4, R2, R11 ;  /* 0x00000002040b7223 */ /* 0x000fe2000000000b */
[----:B------:R-:W-:-:S07]  /*7390*/  FFMA R9, R6, R0, R9 ;  /* 0x0000000006097223 */ /* 0x000fce0000000009 */
.L_x_110:
[----:B------:R-:W-:Y:S05]  /*73a0*/  BSYNC.RECONVERGENT B2 ;  /* 0x0000000000027941 */ /* 0x000fea0003800200 */
.L_x_19:
[----:B------:R-:W0:Y:S01]  /*73b0*/  S2R R0, SR_TID.X ;  /* 0x0000000000007919 */ /* 0x000e220000002100 */
[----:B------:R-:W0:Y:S01]  /*73c0*/  S2UR UR6, SR_CTAID.X ;  /* 0x00000000000679c3 */ /* 0x000e220000002500 */
[----:B------:R-:W1:Y:S07]  /*73d0*/  LDCU UR10, c[0x0][0x3d4] ;  /* 0x00007a80ff0a77ac */ /* 0x000e6e0008000800 */
[----:B------:R-:W0:Y:S08]  /*73e0*/  LDC R5, c[0x0][0x360] ;  /* 0x0000d800ff057b82 */ /* 0x000e300000000800 */
[----:B------:R-:W2:Y:S01]  /*73f0*/  LDC.64 R2, c[0x0][0x380] ;  /* 0x0000e000ff027b82 */ /* 0x000ea20000000a00 */
[----:B0-----:R-:W-:-:S04]  /*7400*/  IMAD R5, R5, UR6, R0 ;  /* 0x0000000605057c24 */ /* 0x001fc8000f8e0200 */
[----:B-1----:R-:W-:-:S04]  /*7410*/  IMAD R5, R14, UR10, R5 ;  /* 0x0000000a0e057c24 */ /* 0x002fc8000f8e0205 */
[----:B--2---:R-:W-:-:S05]  /*7420*/  IMAD.WIDE R2, R5, 0xc, R2 ;  /* 0x0000000c05027825 */ /* 0x004fca00078e0202 */
[----:B------:R-:W-:Y:S04]  /*7430*/  STG.E desc[UR8][R2.64], R10 ;  /* 0x0000000a02007986 */ /* 0x000fe8000c101908 */
[----:B------:R-:W-:Y:S04]  /*7440*/  STG.E desc[UR8][R2.64+0x4], R11 ;  /* 0x0000040b02007986 */ /* 0x000fe8000c101908 */
[----:B------:R-:W-:Y:S01]  /*7450*/  STG.E desc[UR8][R2.64+0x8], R9 ;  /* 0x0000080902007986 */ /* 0x000fe2000c101908 */
[----:B------:R-:W-:Y:S05]  /*7460*/  EXIT ;  /* 0x000000000000794d */ /* 0x000fea0003800000 */
        .weak           $__internal_0_$__cuda_sm20_sqrt_rn_f32_slowpath
        .type           $__internal_0_$__cuda_sm20_sqrt_rn_f32_slowpath,@function
        .size           $__internal_0_$__cuda_sm20_sqrt_rn_f32_slowpath,($__internal_1_$__cuda_sm3x_div_rn_noftz_f32_slowpath - $__internal_0_$__cuda_sm20_sqrt_rn_f32_slowpath)
$__internal_0_$__cuda_sm20_sqrt_rn_f32_slowpath:
[----:B------:R-:W-:-:S13]  /*7470*/  LOP3.LUT P1, RZ, R7, 0x7fffffff, RZ, 0xc0, !PT ;  /* 0x7fffffff07ff7812 */ /* 0x000fda000782c0ff */
[----:B------:R-:W-:Y:S01]  /*7480*/  @!P1 MOV R44, R7 ;  /* 0x00000007002c9202 */ /* 0x000fe20000000f00 */
[----:B------:R-:W-:Y:S06]  /*7490*/  @!P1 BRA `(.L_x_193) ;  /* 0x0000000000409947 */ /* 0x000fec0003800000 */
[----:B------:R-:W-:-:S13]  /*74a0*/  FSETP.GEU.FTZ.AND P1, PT, R7, RZ, PT ;  /* 0x000000ff0700720b */ /* 0x000fda0003f3e000 */
[----:B------:R-:W-:Y:S01]  /*74b0*/  @!P1 MOV R44, 0x7fffffff ;  /* 0x7fffffff002c9802 */ /* 0x000fe20000000f00 */
[----:B------:R-:W-:Y:S06]  /*74c0*/  @!P1 BRA `(.L_x_193) ;  /* 0x0000000000349947 */ /* 0x000fec0003800000 */
[----:B------:R-:W-:-:S13]  /*74d0*/  FSETP.GTU.FTZ.AND P1, PT, |R7|, +INF , PT ;  /* 0x7f8000000700780b */ /* 0x000fda0003f3c200 */
[----:B------:R-:W-:Y:S01]  /*74e0*/  @P1 FADD.FTZ R44, R7, 1 ;  /* 0x3f800000072c1421 */ /* 0x000fe20000010000 */
[----:B------:R-:W-:Y:S06]  /*74f0*/  @P1 BRA `(.L_x_193) ;  /* 0x0000000000281947 */ /* 0x000fec0003800000 */
[----:B------:R-:W-:-:S13]  /*7500*/  FSETP.NEU.FTZ.AND P1, PT, |R7|, +INF , PT ;  /* 0x7f8000000700780b */ /* 0x000fda0003f3d200 */
[----:B------:R-:W-:Y:S01]  /*7510*/  @P1 FFMA R43, R7, 1.84467440737095516160e+19, RZ ;  /* 0x5f800000072b1823 */ /* 0x000fe200000000ff */
[----:B------:R-:W-:-:S03]  /*7520*/  @!P1 MOV R44, R7 ;  /* 0x00000007002c9202 */ /* 0x000fc60000000f00 */
[----:B------:R-:W0:Y:S02]  /*7530*/  @P1 MUFU.RSQ R21, R43 ;  /* 0x0000002b00151308 */ /* 0x000e240000001400 */
[----:B0-----:R-:W-:Y:S01]  /*7540*/  @P1 FMUL.FTZ R20, R43, R21 ;  /* 0x000000152b141220 */ /* 0x001fe20000410000 */
[----:B------:R-:W-:-:S03]  /*7550*/  @P1 FMUL.FTZ R21, R21, 0.5 ;  /* 0x3f00000015151820 */ /* 0x000fc60000410000 */
[----:B------:R-:W-:-:S04]  /*7560*/  @P1 FADD.FTZ R19, -R20, -RZ ;  /* 0x800000ff14131221 */ /* 0x000fc80000010100 */
[----:B------:R-:W-:-:S04]  /*7570*/  @P1 FFMA R19, R20, R19, R43 ;  /* 0x0000001314131223 */ /* 0x000fc8000000002b */
[----:B------:R-:W-:-:S04]  /*7580*/  @P1 FFMA R19, R19, R21, R20 ;  /* 0x0000001513131223 */ /* 0x000fc80000000014 */
[----:B------:R-:W-:-:S07]  /*7590*/  @P1 FMUL.FTZ R44, R19, 2.3283064365386962891e-10 ;  /* 0x2f800000132c1820 */ /* 0x000fce0000410000 */
.L_x_193:
[----:B------:R-:W-:-:S04]  /*75a0*/  HFMA2 R7, -RZ, RZ, 0, 0 ;  /* 0x00000000ff077431 */ /* 0x000fc800000001ff */
[----:B------:R-:W-:Y:S05]  /*75b0*/  RET.REL.NODEC R6 `(_Z23render_kernel_optimizedP6float3P9GPUSphereiP8GPULighti9GPUCameraiii) ;  /* 0xffffff8806907950 */ /* 0x000fea0003c3ffff */
        .weak           $__internal_1_$__cuda_sm3x_div_rn_noftz_f32_slowpath
        .type           $__internal_1_$__cuda_sm3x_div_rn_noftz_f32_slowpath,@function
        .size           $__internal_1_$__cuda_sm3x_div_rn_noftz_f32_slowpath,(.L_x_420 - $__internal_1_$__cuda_sm3x_div_rn_noftz_f32_slowpath)
$__internal_1_$__cuda_sm3x_div_rn_noftz_f32_slowpath:
[----:B------:R-:W-:Y:S01]  /*75c0*/  SHF.R.U32.HI R21, RZ, 0x17, R43 ;  /* 0x00000017ff157819 */ /* 0x000fe2000001162b */
[----:B------:R-:W-:Y:S01]  /*75d0*/  BSSY.RECONVERGENT B0, `(.L_x_194) ;  /* 0x0000062000007945 */ /* 0x000fe20003800200 */
[----:B------:R-:W-:Y:S02]  /*75e0*/  SHF.R.U32.HI R19, RZ, 0x17, R6 ;  /* 0x00000017ff137819 */ /* 0x000fe40000011606 */
[----:B------:R-:W-:Y:S02]  /*75f0*/  LOP3.LUT R21, R21, 0xff, RZ, 0xc0, !PT ;  /* 0x000000ff15157812 */ /* 0x000fe400078ec0ff */
[----:B------:R-:W-:Y:S02]  /*7600*/  LOP3.LUT R19, R19, 0xff, RZ, 0xc0, !PT ;  /* 0x000000ff13137812 */ /* 0x000fe400078ec0ff */
[----:B------:R-:W-:Y:S02]  /*7610*/  IADD3 R20, PT, PT, R21, -0x1, RZ ;  /* 0xffffffff15147810 */ /* 0x000fe40007ffe0ff */
[----:B------:R-:W-:-:S02]  /*7620*/  IADD3 R7, PT, PT, R19, -0x1, RZ ;  /* 0xffffffff13077810 */ /* 0x000fc40007ffe0ff */
[----:B------:R-:W-:-:S04]  /*7630*/  ISETP.GT.U32.AND P1, PT, R20, 0xfd, PT ;  /* 0x000000fd1400780c */ /* 0x000fc80003f24070 */
[----:B------:R-:W-:-:S13]  /*7640*/  ISETP.GT.U32.OR P1, PT, R7, 0xfd, P1 ;  /* 0x000000fd0700780c */ /* 0x000fda0000f24470 */
[----:B------:R-:W-:Y:S01]  /*7650*/  @!P1 MOV R45, RZ ;  /* 0x000000ff002d9202 */ /* 0x000fe20000000f00 */
[----:B------:R-:W-:Y:S06]  /*7660*/  @!P1 BRA `(.L_x_195) ;  /* 0x00000000005c9947 */ /* 0x000fec0003800000 */
[----:B------:R-:W-:Y:S02]  /*7670*/  FSETP.GTU.FTZ.AND P1, PT, |R6|, +INF , PT ;  /* 0x7f8000000600780b */ /* 0x000fe40003f3c200 */
[----:B------:R-:W-:-:S04]  /*7680*/  FSETP.GTU.FTZ.AND P2, PT, |R43|, +INF , PT ;  /* 0x7f8000002b00780b */ /* 0x000fc80003f5c200 */
[----:B------:R-:W-:-:S13]  /*7690*/  PLOP3.LUT P1, PT, P1, P2, PT, 0xf8, 0x8f ;  /* 0x00000000008f781c */ /* 0x000fda0000f25f70 */
[----:B------:R-:W-:Y:S05]  /*76a0*/  @P1 BRA `(.L_x_196) ;  /* 0x00000004004c1947 */ /* 0x000fea0003800000 */
[----:B------:R-:W-:-:S13]  /*76b0*/  LOP3.LUT P1, RZ, R43, 0x7fffffff, R6, 0xc8, !PT ;  /* 0x7fffffff2bff7812 */ /* 0x000fda000782c806 */
[----:B------:R-:W-:Y:S05]  /*76c0*/  @!P1 BRA `(.L_x_197) ;  /* 0x00000004003c9947 */ /* 0x000fea0003800000 */
[C---:B------:R-:W-:Y:S02]  /*76d0*/  FSETP.NEU.FTZ.AND P3, PT, |R6|.reuse, +INF , PT ;  /* 0x7f8000000600780b */ /* 0x040fe40003f7d200 */
[----:B------:R-:W-:Y:S02]  /*76e0*/  FSETP.NEU.FTZ.AND P2, PT, |R43|, +INF , PT ;  /* 0x7f8000002b00780b */ /* 0x000fe40003f5d200 */
[----:B------:R-:W-:-:S11]  /*76f0*/  FSETP.NEU.FTZ.AND P1, PT, |R6|, +INF , PT ;  /* 0x7f8000000600780b */ /* 0x000fd60003f3d200 */
[----:B------:R-:W-:Y:S05]  /*7700*/  @!P2 BRA !P3, `(.L_x_197) ;  /* 0x00000004002ca947 */ /* 0x000fea0005800000 */
[----:B------:R-:W-:-:S04]  /*7710*/  LOP3.LUT P3, RZ, R6, 0x7fffffff, RZ, 0xc0, !PT ;  /* 0x7fffffff06ff7812 */ /* 0x000fc8000786c0ff */
[----:B------:R-:W-:-:S13]  /*7720*/  PLOP3.LUT P2, PT, P2, P3, PT, 0x2f, 0xf2 ;  /* 0x0000000000f2781c */ /* 0x000fda0001746577 */
[----:B------:R-:W-:Y:S05]  /*7730*/  @P2 BRA `(.L_x_198) ;  /* 0x0000000400182947 */ /* 0x000fea0003800000 */
[----:B------:R-:W-:-:S04]  /*7740*/  LOP3.LUT P2, RZ, R43, 0x7fffffff, RZ, 0xc0, !PT ;  /* 0x7fffffff2bff7812 */ /* 0x000fc8000784c0ff */
[----:B------:R-:W-:-:S13]  /*7750*/  PLOP3.LUT P1, PT, P1, P2, PT, 0x2f, 0xf2 ;  /* 0x0000000000f2781c */ /* 0x000fda0000f24577 */
[----:B------:R-:W-:Y:S05]  /*7760*/  @P1 BRA `(.L_x_199) ;  /* 0x0000000400001947 */ /* 0x000fea0003800000 */
[----:B------:R-:W-:Y:S02]  /*7770*/  ISETP.GE.AND P1, PT, R7, RZ, PT ;  /* 0x000000ff0700720c */ /* 0x000fe40003f26270 */
[----:B------:R-:W-:-:S11]  /*7780*/  ISETP.GE.AND P2, PT, R20, RZ, PT ;  /* 0x000000ff1400720c */ /* 0x000fd60003f46270 */
[----:B------:R-:W-:Y:S01]  /*7790*/  @P1 MOV R45, RZ ;  /* 0x000000ff002d1202 */ /* 0x000fe20000000f00 */
[----:B------:R-:W-:Y:S01]  /*77a0*/  @!P1 FFMA R6, R6, 1.84467440737095516160e+19, RZ ;  /* 0x5f80000006069823 */ /* 0x000fe200000000ff */
[----:B------:R-:W-:Y:S01]  /*77b0*/  @!P1 MOV R45, 0xffffffc0 ;  /* 0xffffffc0002d9802 */ /* 0x000fe20000000f00 */
[----:B------:R-:W-:-:S03]  /*77c0*/  @!P2 FFMA R43, R43, 1.84467440737095516160e+19, RZ ;  /* 0x5f8000002b2ba823 */ /* 0x000fc600000000ff */
[----:B------:R-:W-:-:S07]  /*77d0*/  @!P2 IADD3 R45, PT, PT, R45, 0x40, RZ ;  /* 0x000000402d2da810 */ /* 0x000fce0007ffe0ff */
.L_x_195:
[----:B------:R-:W-:Y:S01]  /*77e0*/  LEA R20, R21, 0xc0800000, 0x17 ;  /* 0xc080000015147811 */ /* 0x000fe200078eb8ff */
[----:B------:R-:W-:Y:S01]  /*77f0*/  BSSY.RECONVERGENT B1, `(.L_x_200) ;  /* 0x0000036000017945 */ /* 0x000fe20003800200 */
[----:B------:R-:W-:Y:S02]  /*7800*/  IADD3 R19, PT, PT, R19, -0x7f, RZ ;  /* 0xffffff8113137810 */ /* 0x000fe40007ffe0ff */
[----:B------:R-:W-:Y:S02]  /*7810*/  IADD3 R43, PT, PT, -R20, R43, RZ ;  /* 0x0000002b142b7210 */ /* 0x000fe40007ffe1ff */
[C---:B------:R-:W-:Y:S01]  /*7820*/  IADD3 R21, PT, PT, R19.reuse, 0x7f, -R21 ;  /* 0x0000007f13157810 */ /* 0x040fe20007ffe815 */
[----:B------:R-:W-:Y:S01]  /*7830*/  IMAD R6, R19, -0x800000, R6 ;  /* 0xff80000013067824 */ /* 0x000fe200078e0206 */
[----:B------:R0:W1:Y:S02]  /*7840*/  MUFU.RCP R20, R43 ;  /* 0x0000002b00147308 */ /* 0x0000640000001000 */
[----:B------:R-:W-:Y:S01]  /*7850*/  IADD3 R45, PT, PT, R21, R45, RZ ;  /* 0x0000002d152d7210 */ /* 0x000fe20007ffe0ff */
[----:B0-----:R-:W-:-:S04]  /*7860*/  FADD.FTZ R43, -R43, -RZ ;  /* 0x800000ff2b2b7221 */ /* 0x001fc80000010100 */
[----:B-1----:R-:W-:-:S04]  /*7870*/  FFMA R7, R20, R43, 1 ;  /* 0x3f80000014077423 */ /* 0x002fc8000000002b */
[----:B------:R-:W-:-:S04]  /*7880*/  FFMA R7, R20, R7, R20 ;  /* 0x0000000714077223 */ /* 0x000fc80000000014 */
[----:B------:R-:W-:-:S04]  /*7890*/  FFMA R19, R6, R7, RZ ;  /* 0x0000000706137223 */ /* 0x000fc800000000ff */
[----:B------:R-:W-:-:S04]  /*78a0*/  FFMA R20, R43, R19, R6 ;  /* 0x000000132b147223 */ /* 0x000fc80000000006 */
[----:B------:R-:W-:-:S04]  /*78b0*/  FFMA R20, R7, R20, R19 ;  /* 0x0000001407147223 */ /* 0x000fc80000000013 */
[----:B------:R-:W-:-:S04]  /*78c0*/  FFMA R19, R43, R20, R6 ;  /* 0x000000142b137223 */ /* 0x000fc80000000006 */
[----:B------:R-:W-:-:S05]  /*78d0*/  FFMA R6, R7, R19, R20 ;  /* 0x0000001307067223 */ /* 0x000fca0000000014 */
[----:B------:R-:W-:-:S04]  /*78e0*/  SHF.R.U32.HI R21, RZ, 0x17, R6 ;  /* 0x00000017ff157819 */ /* 0x000fc80000011606 */
[----:B------:R-:W-:-:S04]  /*78f0*/  LOP3.LUT R21, R21, 0xff, RZ, 0xc0, !PT ;  /* 0x000000ff15157812 */ /* 0x000fc800078ec0ff */
[----:B------:R-:W-:-:S04]  /*7900*/  IADD3 R21, PT, PT, R21, R45, RZ ;  /* 0x0000002d15157210 */ /* 0x000fc80007ffe0ff */
[----:B------:R-:W-:-:S04]  /*7910*/  IADD3 R43, PT, PT, R21, -0x1, RZ ;  /* 0xffffffff152b7810 */ /* 0x000fc80007ffe0ff */
[----:B------:R-:W-:-:S13]  /*7920*/  ISETP.GE.U32.AND P1, PT, R43, 0xfe, PT ;  /* 0x000000fe2b00780c */ /* 0x000fda0003f26070 */
[----:B------:R-:W-:Y:S05]  /*7930*/  @!P1 BRA `(.L_x_201) ;  /* 0x0000000000809947 */ /* 0x000fea0003800000 */
[----:B------:R-:W-:-:S13]  /*7940*/  ISETP.GT.AND P1, PT, R21, 0xfe, PT ;  /* 0x000000fe1500780c */ /* 0x000fda0003f24270 */
[----:B------:R-:W-:Y:S05]  /*7950*/  @P1 BRA `(.L_x_202) ;  /* 0x00000000006c1947 */ /* 0x000fea0003800000 */
[----:B------:R-:W-:-:S13]  /*7960*/  ISETP.GE.AND P1, PT, R21, 0x1, PT ;  /* 0x000000011500780c */ /* 0x000fda0003f26270 */
[----:B------:R-:W-:Y:S05]  /*7970*/  @P1 BRA `(.L_x_203) ;  /* 0x0000000000741947 */ /* 0x000fea0003800000 */
[----:B------:R-:W-:Y:S02]  /*7980*/  ISETP.GE.AND P1, PT, R21, -0x18, PT ;  /* 0xffffffe81500780c */ /* 0x000fe40003f26270 */
[----:B------:R-:W-:-:S11]  /*7990*/  LOP3.LUT R6, R6, 0x80000000, RZ, 0xc0, !PT ;  /* 0x8000000006067812 */ /* 0x000fd600078ec0ff */
[----:B------:R-:W-:Y:S05]  /*79a0*/  @!P1 BRA `(.L_x_203) ;  /* 0x0000000000689947 */ /* 0x000fea0003800000 */
[CCC-:B------:R-:W-:Y:S01]  /*79b0*/  FFMA.RZ R43, R7.reuse, R19.reuse, R20.reuse ;  /* 0x00000013072b7223 */ /* 0x1c0fe2000000c014 */
[CCC-:B------:R-:W-:Y:S01]  /*79c0*/  FFMA.RP R45, R7.reuse, R19.reuse, R20.reuse ;  /* 0x00000013072d7223 */ /* 0x1c0fe20000008014 */
[----:B------:R-:W-:Y:S01]  /*79d0*/  FFMA.RM R20, R7, R19, R20 ;  /* 0x0000001307147223 */ /* 0x000fe20000004014 */
[----:B------:R-:W-:Y:S02]  /*79e0*/  IADD3 R7, PT, PT, R21, 0x20, RZ ;  /* 0x0000002015077810 */ /* 0x000fe40007ffe0ff */
[----:B------:R-:W-:Y:S02]  /*79f0*/  LOP3.LUT R43, R43, 0x7fffff, RZ, 0xc0, !PT ;  /* 0x007fffff2b2b7812 */ /* 0x000fe400078ec0ff */
[----:B------:R-:W-:Y:S02]  /*7a00*/  FSETP.NEU.FTZ.AND P1, PT, R45, R20, PT ;  /* 0x000000142d00720b */ /* 0x000fe40003f3d000 */
[----:B------:R-:W-:Y:S02]  /*7a10*/  LOP3.LUT R20, R43, 0x800000, RZ, 0xfc, !PT ;  /* 0x008000002b147812 */ /* 0x000fe400078efcff */
[----:B------:R-:W-:-:S02]  /*7a20*/  ISETP.NE.AND P3, PT, R21, RZ, PT ;  /* 0x000000ff1500720c */ /* 0x000fc40003f65270 */
[C---:B------:R-:W-:Y:S02]  /*7a30*/  ISETP.NE.AND P2, PT, R21.reuse, RZ, PT ;  /* 0x000000ff1500720c */ /* 0x040fe40003f45270 */
[----:B------:R-:W-:Y:S02]  /*7a40*/  IADD3 R21, PT, PT, -R21, RZ, RZ ;  /* 0x000000ff15157210 */ /* 0x000fe40007ffe1ff */
[----:B------:R-:W-:Y:S02]  /*7a50*/  SHF.L.U32 R7, R20, R7, RZ ;  /* 0x0000000714077219 */ /* 0x000fe400000006ff */
[----:B------:R-:W-:Y:S02]  /*7a60*/  SEL R21, R21, RZ, P3 ;  /* 0x000000ff15157207 */ /* 0x000fe40001800000 */
[----:B------:R-:W-:Y:S02]  /*7a70*/  ISETP.NE.AND P2, PT, R7, RZ, P2 ;  /* 0x000000ff0700720c */ /* 0x000fe40001745270 */
[----:B------:R-:W-:-:S02]  /*7a80*/  SHF.R.U32.HI R20, RZ, R21, R20 ;  /* 0x00000015ff147219 */ /* 0x000fc40000011614 */
[----:B------:R-:W-:Y:S02]  /*7a90*/  PLOP3.LUT P1, PT, P1, P2, PT, 0xf8, 0x8f ;  /* 0x00000000008f781c */ /* 0x000fe40000f25f70 */
[----:B------:R-:W-:Y:S02]  /*7aa0*/  SHF.R.U32.HI R19, RZ, 0x1, R20 ;  /* 0x00000001ff137819 */ /* 0x000fe40000011614 */
[----:B------:R-:W-:-:S04]  /*7ab0*/  SEL R7, RZ, 0x1, !P1 ;  /* 0x00000001ff077807 */ /* 0x000fc80004800000 */
[----:B------:R-:W-:-:S04]  /*7ac0*/  LOP3.LUT R7, R7, 0x1, R19, 0xf8, !PT ;  /* 0x0000000107077812 */ /* 0x000fc800078ef813 */
[----:B------:R-:W-:-:S04]  /*7ad0*/  LOP3.LUT R20, R7, R20, RZ, 0xc0, !PT ;  /* 0x0000001407147212 */ /* 0x000fc800078ec0ff */
[----:B------:R-:W-:-:S04]  /*7ae0*/  IADD3 R19, PT, PT, R19, R20, RZ ;  /* 0x0000001413137210 */ /* 0x000fc80007ffe0ff */
[----:B------:R-:W-:Y:S01]  /*7af0*/  LOP3.LUT R6, R19, R6, RZ, 0xfc, !PT ;  /* 0x0000000613067212 */ /* 0x000fe200078efcff */
[----:B------:R-:W-:Y:S06]  /*7b00*/  BRA `(.L_x_203) ;  /* 0x0000000000107947 */ /* 0x000fec0003800000 */
.L_x_202:
[----:B------:R-:W-:-:S04]  /*7b10*/  LOP3.LUT R6, R6, 0x80000000, RZ, 0xc0, !PT ;  /* 0x8000000006067812 */ /* 0x000fc800078ec0ff */
[----:B------:R-:W-:Y:S01]  /*7b20*/  LOP3.LUT R6, R6, 0x7f800000, RZ, 0xfc, !PT ;  /* 0x7f80000006067812 */ /* 0x000fe200078efcff */
[----:B------:R-:W-:Y:S06]  /*7b30*/  BRA `(.L_x_203) ;  /* 0x0000000000047947 */ /* 0x000fec0003800000 */
.L_x_201:
[----:B------:R-:W-:-:S07]  /*7b40*/  LEA R6, R45, R6, 0x17 ;  /* 0x000000062d067211 */ /* 0x000fce00078eb8ff */
.L_x_203:
[----:B------:R-:W-:Y:S05]  /*7b50*/  BSYNC.RECONVERGENT B1 ;  /* 0x0000000000017941 */ /* 0x000fea0003800200 */
.L_x_200:
[----:B------:R-:W-:Y:S05]  /*7b60*/  BRA `(.L_x_204) ;  /* 0x0000000000207947 */ /* 0x000fea0003800000 */
.L_x_199:
[----:B------:R-:W-:-:S04]  /*7b70*/  LOP3.LUT R6, R43, 0x80000000, R6, 0x48, !PT ;  /* 0x800000002b067812 */ /* 0x000fc800078e4806 */
[----:B------:R-:W-:Y:S01]  /*7b80*/  LOP3.LUT R6, R6, 0x7f800000, RZ, 0xfc, !PT ;  /* 0x7f80000006067812 */ /* 0x000fe200078efcff */
[----:B------:R-:W-:Y:S06]  /*7b90*/  BRA `(.L_x_204) ;  /* 0x0000000000147947 */ /* 0x000fec0003800000 */
.L_x_198:
[----:B------:R-:W-:Y:S01]  /*7ba0*/  LOP3.LUT R6, R43, 0x80000000, R6, 0x48, !PT ;  /* 0x800000002b067812 */ /* 0x000fe200078e4806 */
[----:B------:R-:W-:Y:S06]  /*7bb0*/  BRA `(.L_x_204) ;  /* 0x00000000000c7947 */ /* 0x000fec0003800000 */
.L_x_197:
[----:B------:R-:W0:Y:S01]  /*7bc0*/  MUFU.RSQ R6, -QNAN ;  /* 0xffc0000000067908 */ /* 0x000e220000001400 */
[----:B------:R-:W-:Y:S05]  /*7bd0*/  BRA `(.L_x_204) ;  /* 0x0000000000047947 */ /* 0x000fea0003800000 */
.L_x_196:
[----:B------:R-:W-:-:S07]  /*7be0*/  FADD.FTZ R6, R6, R43 ;  /* 0x0000002b06067221 */ /* 0x000fce0000010000 */
.L_x_204:
[----:B------:R-:W-:Y:S05]  /*7bf0*/  BSYNC.RECONVERGENT B0 ;  /* 0x0000000000007941 */ /* 0x000fea0003800200 */
.L_x_194:
[----:B------:R-:W-:-:S04]  /*7c00*/  HFMA2 R45, -RZ, RZ, 0, 0 ;  /* 0x00000000ff2d7431 */ /* 0x000fc800000001ff */
[----:B0-----:R-:W-:Y:S05]  /*7c10*/  RET.REL.NODEC R44 `(_Z23render_kernel_optimizedP6float3P9GPUSphereiP8GPULighti9GPUCameraiii) ;  /* 0xffffff802cf87950 */ /* 0x001fea0003c3ffff */
.L_x_205:
[----:B------:R-:W-:-:S00]  /*7c20*/  BRA `(.L_x_205) ;  /* 0xfffffffc00fc7947 */ /* 0x000fc0000383ffff */
[----:B------:R-:W-:-:S00]  /*7c30*/  NOP ;  /* 0x0000000000007918 */ /* 0x000fc00000000000 */
        /* <DEDUP_REMOVED lines=12> */
.L_x_420:


//--------------------- .text._Z13render_kernelP6float3P9GPUSphereiP8GPULighti9GPUCameraiiii --------------------------
	.section	.text._Z13render_kernelP6float3P9GPUSphereiP8GPULighti9GPUCameraiiii,"ax",@progbits
	.align	128
        .global         _Z13render_kernelP6float3P9GPUSphereiP8GPULighti9GPUCameraiiii
        .type           _Z13render_kernelP6float3P9GPUSphereiP8GPULighti9GPUCameraiiii,@function
        .size           _Z13render_kernelP6float3P9GPUSphereiP8GPULighti9GPUCameraiiii,(.L_x_423 - _Z13render_kernelP6float3P9GPUSphereiP8GPULighti9GPUCameraiiii)
        .other          _Z13render_kernelP6float3P9GPUSphereiP8GPULighti9GPUCameraiiii,@"STO_CUDA_ENTRY STV_DEFAULT"
_Z13render_kernelP6float3P9GPUSphereiP8GPULighti9GPUCameraiiii:
.text._Z13render_kernelP6float3P9GPUSphereiP8GPULighti9GPUCameraiiii:
[----:B------:R-:W-:Y:S01]  /*0000*/  LDC R1, c[0x0][0x37c] ;  /* 0x0000df00ff017b82 */ /* 0x000fe20000000800 */
[----:B------:R-:W0:Y:S07]  /*0010*/  S2R R0, SR_TID.Y ;  /* 0x0000000000007919 */ /* 0x000e2e0000002200 */
[----:B------:R-:W1:Y:S01]  /*0020*/  LDC R8, c[0x0][0x360] ;  /* 0x0000d800ff087b82 */ /* 0x000e620000000800 */
[----:B------:R-:W2:Y:S01]  /*0030*/  LDCU UR6, c[0x0][0x3d8] ;  /* 0x00007b00ff0677ac */ /* 0x000ea20008000800 */
[----:B------:R-:W1:Y:S01]  /*0040*/  S2R R3, SR_TID.X ;  /* 0x0000000000037919 */ /* 0x000e620000002100 */
[----:B------:R-:W3:Y:S05]  /*0050*/  LDCU UR7, c[0x0][0x3d4] ;  /* 0x00007a80ff0777ac */ /* 0x000eea0008000800 */
[----:B------:R-:W0:Y:S08]  /*0060*/  S2UR UR5, SR_CTAID.Y ;  /* 0x00000000000579c3 */ /* 0x000e300000002600 */
[----:B------:R-:W0:Y:S08]  /*0070*/  LDC R7, c[0x0][0x364] ;  /* 0x0000d900ff077b82 */ /* 0x000e300000000800 */
[----:B------:R-:W1:Y:S01]  /*0080*/  S2UR UR4, SR_CTAID.X ;  /* 0x00000000000479c3 */ /* 0x000e620000002500 */
[----:B0-----:R-:W-:-:S05]  /*0090*/  IMAD R7, R7, UR5, R0 ;  /* 0x0000000507077c24 */ /* 0x001fca000f8e0200 */
[----:B--2---:R-:W-:Y:S01]  /*00a0*/  ISETP.GE.AND P0, PT, R7, UR6, PT ;  /* 0x0000000607007c0c */ /* 0x004fe2000bf06270 */
[----:B-1----:R-:W-:-:S05]  /*00b0*/  IMAD R8, R8, UR4, R3 ;  /* 0x0000000408087c24 */ /* 0x002fca000f8e0203 */
[----:B---3--:R-:W-:-:S13]  /*00c0*/  ISETP.GE.OR P0, PT, R8, UR7, P0 ;  /* 0x0000000708007c0c */ /* 0x008fda0008706670 */
[----:B------:R-:W-:Y:S05]  /*00d0*/  @P0 EXIT ;  /* 0x000000000000094d */ /* 0x000fea0003800000 */
[----:B------:R-:W0:Y:S01]  /*00e0*/  LDCU UR5, c[0x0][0x3e0] ;  /* 0x00007c00ff0577ac */ /* 0x000e220008000800 */
[----:B------:R-:W-:Y:S01]  /*00f0*/  HFMA2 R9, -RZ, RZ, 0, 0 ;  /* 0x00000000ff097431 */ /* 0x000fe200000001ff */
[----:B------:R-:W-:Y:S01]  /*0100*/  CS2R R10, SRZ ;  /* 0x00000000000a7805 */ /* 0x000fe2000001ff00 */
[----:B------:R-:W1:Y:S01]  /*0110*/  LDCU.64 UR10, c[0x0][0x358] ;  /* 0x00006b00ff0a77ac */ /* 0x000e620008000a00 */
[----:B0-----:R-:W-:-:S09]  /*0120*/  UISETP.GE.AND UP0, UPT, UR5, 0x1, UPT ;  /* 0x000000010500788c */ /* 0x001fd2000bf06270 */
[----:B-1----:R-:W-:Y:S05]  /*0130*/  BRA.U !UP0, `(.L_x_206) ;  /* 0x00000071080c7547 */ /* 0x002fea000b800000 */
[----:B------:R-:W0:Y:S02]  /*0140*/  LDCU UR4, c[0x0][0x3dc] ;  /* 0x00007b80ff0477ac */ /* 0x000e240008000800 */
[----:B0-----:R-:W-:-:S09]  /*0150*/  UISETP.GE.AND UP0, UPT, UR4, 0x1, UPT ;  /* 0x000000010400788c */ /* 0x001fd2000bf06270 */
[----:B------:R-:W-:Y:S05]  /*0160*/  BRA.U !UP0, `(.L_x_206) ;  /* 0x0000007108007547 */ /* 0x000fea000b800000 */
[----:B------:R-:W0:Y:S01]  /*0170*/  LDCU UR4, c[0x0][0x3a0] ;  /* 0x00007400ff0477ac */ /* 0x000e220008000800 */
[----:B------:R-:W-:Y:S02]  /*0180*/  I2FP.F32.S32 R0, R8 ;  /* 0x0000000800007245 */ /* 0x000fe40000201400 */
[----:B------:R-:W-:Y:S02]  /*0190*/  I2FP.F32.U32 R12, R7 ;  /* 0x00000007000c7245 */ /* 0x000fe40000201000 */
[----:B------:R-:W-:Y:S02]  /*01a0*/  I2FP.F32.U32 R13, UR6 ;  /* 0x00000006000d7c45 */ /* 0x000fe40008201000 */
[----:B------:R-:W-:Y:S01]  /*01b0*/  I2FP.F32.S32 R14, UR7 ;  /* 0x00000007000e7c45 */ /* 0x000fe20008201400 */
[----:B0-----:R-:W-:-:S09]  /*01c0*/  UISETP.GE.AND UP0, UPT, UR4, 0x1, UPT ;  /* 0x000000010400788c */ /* 0x001fd2000bf06270 */
[----:B------:R-:W-:Y:S05]  /*01d0*/  BRA.U !UP0, `(.L_x_207) ;  /* 0x0000002d08fc7547 */ /* 0x000fea000b800000 */
[----:B------:R-:W0:Y:S01]  /*01e0*/  LDCU UR6, c[0x0][0x390] ;  /* 0x00007200ff0677ac */ /* 0x000e220008000800 */
[----:B------:R-:W-:Y:S02]  /*01f0*/  CS2R R10, SRZ ;  /* 0x00000000000a7805 */ /* 0x000fe4000001ff00 */
[----:B------:R-:W-:Y:S01]  /*0200*/  MOV R9, RZ ;  /* 0x000000ff00097202 */ /* 0x000fe20000000f00 */
[----:B------:R-:W-:Y:S01]  /*0210*/  UMOV UR4, URZ ;  /* 0x000000ff00047c82 */ /* 0x000fe20008000000 */
[----:B0-----:R-:W-:-:S04]  /*0220*/  ULOP3.LUT UR6, UR6, 0x7ffffffe, URZ, 0xc0, !UPT ;  /* 0x7ffffffe06067892 */ /* 0x001fc8000f8ec0ff */
[----:B------:R-:W-:-:S12]  /*0230*/  UIADD3 UR12, UPT, UPT, -UR6, URZ, URZ ;  /* 0x000000ff060c7290 */ /* 0x000fd8000fffe1ff */
.L_x_283:
[----:B------:R-:W0:Y:S01]  /*0240*/  MUFU.RCP R3, R14 ;  /* 0x0000000e00037308 */ /* 0x000e220000001000 */
[----:B------:R-:W-:Y:S01]  /*0250*/  ULOP3.LUT UR5, UR4, 0x1, URZ, 0xc0, !UPT ;  /* 0x0000000104057892 */ /* 0x000fe2000f8ec0ff */
[----:B------:R-:W-:Y:S05]  /*0260*/  BSSY.RECONVERGENT B2, `(.L_x_208) ;  /* 0x0000010000027945 */ /* 0x000fea0003800200 */
[----:B------:R-:W-:Y:S01]  /*0270*/  I2FP.F32.U32 R5, UR5 ;  /* 0x0000000500057c45 */ /* 0x000fe20008201000 */
[----:B------:R-:W-:-:S04]  /*0280*/  USHF.R.U32.HI UR5, URZ, 0x1, UR4 ;  /* 0x00000001ff057899 */ /* 0x000fc80008011604 */
[----:B------:R-:W-:-:S04]  /*0290*/  FFMA R5, R5, 0.5, R0 ;  /* 0x3f00000005057823 */ /* 0x000fc80000000000 */
[----:B------:R-:W1:Y:S01]  /*02a0*/  FCHK P0, R5, R14 ;  /* 0x0000000e05007302 */ /* 0x000e620000000000 */
[----:B0-----:R-:W-:-:S04]  /*02b0*/  FFMA R2, R3, -R14, 1 ;  /* 0x3f80000003027423 */ /* 0x001fc8000000080e */
[----:B------:R-:W-:Y:S01]  /*02c0*/  FFMA R4, R3, R2, R3 ;  /* 0x0000000203047223 */ /* 0x000fe20000000003 */
[----:B------:R-:W-:-:S03]  /*02d0*/  I2FP.F32.U32 R2, UR5 ;  /* 0x0000000500027c45 */ /* 0x000fc60008201000 */
[----:B------:R-:W-:-:S04]  /*02e0*/  FFMA R3, R5, R4, RZ ;  /* 0x0000000405037223 */ /* 0x000fc800000000ff */
[----:B------:R-:W-:-:S04]  /*02f0*/  FFMA R6, R3, -R14, R5 ;  /* 0x8000000e03067223 */ /* 0x000fc80000000005 */
[----:B------:R-:W-:Y:S01]  /*0300*/  FFMA R3, R4, R6, R3 ;  /* 0x0000000604037223 */ /* 0x000fe20000000003 */
[----:B-1----:R-:W-:Y:S06]  /*0310*/  @!P0 BRA `(.L_x_209) ;  /* 0x0000000000108947 */ /* 0x002fec0003800000 */
[----:B------:R-:W-:Y:S02]  /*0320*/  MOV R4, R14 ;  /* 0x0000000e00047202 */ /* 0x000fe40000000f00 */
[----:B------:R-:W-:-:S07]  /*0330*/  MOV R6, 0x350 ;  /* 0x0000035000067802 */ /* 0x000fce0000000f00 */
[----:B------:R-:W-:Y:S05]  /*0340*/  CALL.REL.NOINC `($__internal_4_$__cuda_sm3x_div_rn_noftz_f32_slowpath) ;  /* 0x0000007400107944 */ /* 0x000fea0003c00000 */
[----:B------:R-:W-:-:S07]  /*0350*/  MOV R3, R4 ;  /* 0x0000000400037202 */ /* 0x000fce0000000f00 */
.L_x_209:
[----:B------:R-:W-:Y:S05]  /*0360*/  BSYNC.RECONVERGENT B2 ;  /* 0x0000000000027941 */ /* 0x000fea0003800200 */
.L_x_208:
[----:B------:R-:W0:Y:S01]  /*0370*/  MUFU.RCP R4, R13 ;  /* 0x0000000d00047308 */ /* 0x000e220000001000 */
[----:B------:R-:W-:Y:S01]  /*0380*/  FFMA R5, R2, 0.5, R12 ;  /* 0x3f00000002057823 */ /* 0x000fe2000000000c */
        /* <DEDUP_REMOVED lines=10> */
[----:B------:R-:W-:Y:S05]  /*0430*/  CALL.REL.NOINC `($__internal_4_$__cuda_sm3x_div_rn_noftz_f32_slowpath) ;  /* 0x0000007000d47944 */ /* 0x000fea0003c00000 */
.L_x_211:
[----:B------:R-:W-:Y:S05]  /*0440*/  BSYNC.RECONVERGENT B2 ;  /* 0x0000000000027941 */ /* 0x000fea0003800200 */
.L_x_210:
        /* <DEDUP_REMOVED lines=8> */
[C---:B------:R-:W-:Y:S01]  /*04d0*/  FFMA R6, R3.reuse, UR16, R6 ;  /* 0x0000001003067c23 */ /* 0x040fe20008000006 */
[----:B-1----:R-:W-:Y:S01]  /*04e0*/  FMUL R4, R4, UR5 ;  /* 0x0000000504047c20 */ /* 0x002fe20008400000 */
[C---:B--2---:R-:W-:Y:S02]  /*04f0*/  FFMA R2, R3.reuse, UR23, R2 ;  /* 0x0000001703027c23 */ /* 0x044fe40008000002 */
        /* <DEDUP_REMOVED lines=16> */
[----:B------:R-:W-:Y:S05]  /*0600*/  CALL.REL.NOINC `($__internal_3_$__cuda_sm20_sqrt_rn_f32_slowpath) ;  /* 0x00000070000c7944 */ /* 0x000fea0003c00000 */
[----:B------:R-:W-:Y:S01]  /*0610*/  MOV R17, R46 ;  /* 0x0000002e00117202 */ /* 0x000fe20000000f00 */
[----:B------:R-:W-:Y:S06]  /*0620*/  BRA `(.L_x_214) ;  /* 0x0000000000107947 */ /* 0x000fec0003800000 */
.L_x_213:
[----:B------:R-:W-:Y:S01]  /*0630*/  FMUL.FTZ R17, R4, R5 ;  /* 0x0000000504117220 */ /* 0x000fe20000410000 */
[----:B------:R-:W-:-:S03]  /*0640*/  FMUL.FTZ R5, R5, 0.5 ;  /* 0x3f00000005057820 */ /* 0x000fc60000410000 */
[----:B------:R-:W-:-:S04]  /*0650*/  FFMA R4, -R17, R17, R4 ;  /* 0x0000001111047223 */ /* 0x000fc80000000104 */
[----:B------:R-:W-:-:S07]  /*0660*/  FFMA R17, R4, R5, R17 ;  /* 0x0000000504117223 */ /* 0x000fce0000000011 */
.L_x_214:
[----:B------:R-:W-:Y:S05]  /*0670*/  BSYNC.RECONVERGENT B0 ;  /* 0x0000000000007941 */ /* 0x000fea0003800200 */
.L_x_212:
        /* <DEDUP_REMOVED lines=12> */
[----:B------:R-:W-:Y:S05]  /*0740*/  CALL.REL.NOINC `($__internal_4_$__cuda_sm3x_div_rn_noftz_f32_slowpath) ;  /* 0x0000007000107944 */ /* 0x000fea0003c00000 */
.L_x_216:
[----:B------:R-:W-:Y:S05]  /*0750*/  BSYNC.RECONVERGENT B2 ;  /* 0x0000000000027941 */ /* 0x000fea0003800200 */
.L_x_215:
        /* <DEDUP_REMOVED lines=14> */
.L_x_218:
[----:B------:R-:W-:Y:S05]  /*0840*/  BSYNC.RECONVERGENT B2 ;  /* 0x0000000000027941 */ /* 0x000fea0003800200 */
.L_x_217:
        /* <DEDUP_REMOVED lines=14> */
.L_x_220:
[----:B------:R-:W-:Y:S05]  /*0930*/  BSYNC.RECONVERGENT B2 ;  /* 0x0000000000027941 */ /* 0x000fea0003800200 */
.L_x_219:
[----:B------:R-:W0:Y:S01]  /*0940*/  LDCU.64 UR8, c[0x0][0x3a8] ;  /* 0x00007500ff0877ac */ /* 0x000e220008000a00 */
[----:B------:R-:W-:Y:S01]  /*0950*/  HFMA2 R22, -RZ, RZ, 1.875, 0 ;  /* 0x3f800000ff167431 */ /* 0x000fe200000001ff */
[----:B------:R-:W-:Y:S01]  /*0960*/  BSSY.RECONVERGENT B2, `(.L_x_221) ;  /* 0x000027e000027945 */ /* 0x000fe20003800200 */
[----:B------:R-:W-:Y:S01]  /*0970*/  HFMA2 R24, -RZ, RZ, 1.875, 0 ;  /* 0x3f800000ff187431 */ /* 0x000fe200000001ff */
[----:B------:R-:W1:Y:S01]  /*0980*/  LDCU UR5, c[0x0][0x3a4] ;  /* 0x00007480ff0577ac */ /* 0x000e620008000800 */
[----:B------:R-:W-:Y:S01]  /*0990*/  HFMA2 R28, -RZ, RZ, 0, 0 ;  /* 0x00000000ff1c7431 */ /* 0x000fe200000001ff */
[----:B------:R-:W-:Y:S02]  /*09a0*/  MOV R19, R4 ;  /* 0x0000000400137202 */ /* 0x000fe40000000f00 */
[----:B------:R-:W-:Y:S02]  /*09b0*/  CS2R R20, SRZ ;  /* 0x0000000000147805 */ /* 0x000fe4000001ff00 */
[----:B------:R-:W-:-:S02]  /*09c0*/  MOV R23, 0x3f800000 ;  /* 0x3f80000000177802 */ /* 0x000fc40000000f00 */
[----:B------:R-:W-:Y:S02]  /*09d0*/  MOV R25, RZ ;  /* 0x000000ff00197202 */ /* 0x000fe40000000f00 */
[----:B0-----:R-:W-:Y:S02]  /*09e0*/  MOV R17, UR9 ;  /* 0x0000000900117c02 */ /* 0x001fe40008000f00 */
[----:B------:R-:W-:Y:S02]  /*09f0*/  MOV R18, UR8 ;  /* 0x0000000800127c02 */ /* 0x000fe40008000f00 */
[----:B-1----:R-:W-:-:S07]  /*0a00*/  MOV R29, UR5 ;  /* 0x00000005001d7c02 */ /* 0x002fce0008000f00 */
.L_x_277:
[----:B------:R-:W0:Y:S01]  /*0a10*/  LDCU UR5, c[0x0][0x390] ;  /* 0x00007200ff0577ac */ /* 0x000e220008000800 */
[----:B------:R-:W-:Y:S02]  /*0a20*/  PLOP3.LUT P0, PT, PT, PT, PT, 0x80, 0x8 ;  /* 0x000000000008781c */ /* 0x000fe40003f0f070 */
[----:B------:R-:W-:Y:S02]  /*0a30*/  CS2R R2, SRZ ;  /* 0x0000000000027805 */ /* 0x000fe4000001ff00 */
[----:B------:R-:W-:Y:S01]  /*0a40*/  MOV R31, 0x60ad78ec ;  /* 0x60ad78ec001f7802 */ /* 0x000fe20000000f00 */
[----:B0-----:R-:W-:-:S09]  /*0a50*/  UISETP.GT.AND UP0, UPT, UR5, URZ, UPT ;  /* 0x000000ff0500728c */ /* 0x001fd2000bf04270 */
[----:B------:R-:W-:Y:S05]  /*0a60*/  BRA.U !UP0, `(.L_x_222) ;  /* 0x00000011087c7547 */ /* 0x000fea000b800000 */
[----:B------:R-:W-:Y:S01]  /*0a70*/  UISETP.NE.AND UP0, UPT, UR5, 0x1, UPT ;  /* 0x000000010500788c */ /* 0x000fe2000bf05270 */
[----:B------:R-:W-:Y:S01]  /*0a80*/  FMUL R2, R16, R16 ;  /* 0x0000001010027220 */ /* 0x000fe20000400000 */
[----:B------:R-:W-:Y:S01]  /*0a90*/  HFMA2 R32, -RZ, RZ, 0, 0 ;  /* 0x00000000ff207431 */ /* 0x000fe200000001ff */
[----:B------:R-:W-:Y:S02]  /*0aa0*/  MOV R31, 0x60ad78ec ;  /* 0x60ad78ec001f7802 */ /* 0x000fe40000000f00 */
[----:B------:R-:W-:Y:S01]  /*0ab0*/  CS2R R34, SRZ ;  /* 0x0000000000227805 */ /* 0x000fe2000001ff00 */
[----:B------:R-:W-:Y:S01]  /*0ac0*/  FFMA R4, R15, R15, R2 ;  /* 0x0000000f0f047223 */ /* 0x000fe20000000002 */
[----:B------:R-:W-:Y:S02]  /*0ad0*/  MOV R27, RZ ;  /* 0x000000ff001b7202 */ /* 0x000fe40000000f00 */
[----:B------:R-:W-:Y:S02]  /*0ae0*/  CS2R R2, SRZ ;  /* 0x0000000000027805 */ /* 0x000fe4000001ff00 */
[----:B------:R-:W-:Y:S01]  /*0af0*/  MOV R33, R30 ;  /* 0x0000001e00217202 */ /* 0x000fe20000000f00 */
[----:B------:R-:W-:Y:S01]  /*0b00*/  FFMA R37, R19, R19, R4 ;  /* 0x0000001313257223 */ /* 0x000fe20000000004 */
[----:B------:R-:W-:Y:S06]  /*0b10*/  BRA.U !UP0, `(.L_x_223) ;  /* 0x0000000908e87547 */ /* 0x000fec000b800000 */
[----:B------:R-:W0:Y:S01]  /*0b20*/  LDCU.64 UR8, c[0x0][0x388] ;  /* 0x00007100ff0877ac */ /* 0x000e220008000a00 */
[----:B------:R-:W-:Y:S02]  /*0b30*/  MOV R31, 0x60ad78ec ;  /* 0x60ad78ec001f7802 */ /* 0x000fe40000000f00 */
[----:B------:R-:W-:Y:S02]  /*0b40*/  CS2R R2, SRZ ;  /* 0x0000000000027805 */ /* 0x000fe4000001ff00 */
[----:B------:R-:W-:Y:S01]  /*0b50*/  MOV R32, RZ ;  /* 0x000000ff00207202 */ /* 0x000fe20000000f00 */
[----:B------:R-:W1:Y:S01]  /*0b60*/  LDCU.64 UR14, c[0x0][0x388] ;  /* 0x00007100ff0e77ac */ /* 0x000e620008000a00 */
[----:B------:R-:W-:Y:S02]  /*0b70*/  MOV R27, RZ ;  /* 0x000000ff001b7202 */ /* 0x000fe40000000f00 */
[----:B------:R-:W-:Y:S01]  /*0b80*/  MOV R36, UR12 ;  /* 0x0000000c00247c02 */ /* 0x000fe20008000f00 */
[----:B0-----:R-:W-:-:S04]  /*0b90*/  UIADD3 UR5, UP0, UPT, UR8, 0x28, URZ ;  /* 0x0000002808057890 */ /* 0x001fc8000ff1e0ff */
[----:B------:R-:W-:Y:S01]  /*0ba0*/  UIADD3.X UR7, UPT, UPT, URZ, UR9, URZ, UP0, !UPT ;  /* 0x00000009ff077290 */ /* 0x000fe200087fe4ff */
[----:B-1----:R-:W-:Y:S02]  /*0bb0*/  MOV R34, UR14 ;  /* 0x0000000e00227c02 */ /* 0x002fe40008000f00 */
[----:B------:R-:W-:Y:S02]  /*0bc0*/  MOV R33, UR15 ;  /* 0x0000000f00217c02 */ /* 0x000fe40008000f00 */
[----:B------:R-:W-:Y:S02]  /*0bd0*/  MOV R6, UR5 ;  /* 0x0000000500067c02 */ /* 0x000fe40008000f00 */
[----:B------:R-:W-:-:S07]  /*0be0*/  MOV R39, UR7 ;  /* 0x0000000700277c02 */ /* 0x000fce0008000f00 */
.L_x_242:
[----:B------:R-:W-:-:S05]  /*0bf0*/  MOV R38, R6 ;  /* 0x0000000600267202 */ /* 0x000fca0000000f00 */
[----:B------:R-:W2:Y:S04]  /*0c00*/  LDG.E R5, desc[UR10][R38.64+-0x24] ;  /* 0xffffdc0a26057981 */ /* 0x000ea8000c1e1900 */
[----:B------:R-:W3:Y:S04]  /*0c10*/  LDG.E R4, desc[UR10][R38.64+-0x28] ;  /* 0xffffd80a26047981 */ /* 0x000ee8000c1e1900 */
[----:B------:R-:W4:Y:S04]  /*0c20*/  LDG.E R6, desc[UR10][R38.64+-0x20] ;  /* 0xffffe00a26067981 */ /* 0x000f28000c1e1900 */
[----:B------:R-:W5:Y:S01]  /*0c30*/  LDG.E R40, desc[UR10][R38.64+-0x1c] ;  /* 0xffffe40a26287981 */ /* 0x000f62000c1e1900 */
[----:B------:R-:W-:Y:S01]  /*0c40*/  IADD3 R41, P2, PT, R38, -0x28, RZ ;  /* 0xffffffd826297810 */ /* 0x000fe20007f5e0ff */
[----:B------:R-:W-:Y:S01]  /*0c50*/  BSSY.RECONVERGENT B3, `(.L_x_224) ;  /* 0x0000045000037945 */ /* 0x000fe20003800200 */
[----:B------:R-:W-:Y:S01]  /*0c60*/  PLOP3.LUT P1, PT, PT, PT, PT, 0x80, 0x8 ;  /* 0x000000000008781c */ /* 0x000fe20003f2f070 */
[----:B--2---:R-:W-:Y:S01]  /*0c70*/  FADD R5, -R5, R18 ;  /* 0x0000001205057221 */ /* 0x004fe20000000100 */
[----:B---3--:R-:W-:-:S03]  /*0c80*/  FADD R4, -R4, R29 ;  /* 0x0000001d04047221 */ /* 0x008fc60000000100 */
[C---:B------:R-:W-:Y:S01]  /*0c90*/  FMUL R35, R5.reuse, R5 ;  /* 0x0000000505237220 */ /* 0x040fe20000400000 */
[----:B------:R-:W-:Y:S01]  /*0ca0*/  FMUL R26, R5, R16 ;  /* 0x00000010051a7220 */ /* 0x000fe20000400000 */
[----:B----4-:R-:W-:Y:S02]  /*0cb0*/  FADD R6, -R6, R17 ;  /* 0x0000001106067221 */ /* 0x010fe40000000100 */
[C---:B------:R-:W-:Y:S01]  /*0cc0*/  FFMA R35, R4.reuse, R4, R35 ;  /* 0x0000000404237223 */ /* 0x040fe20000000023 */
[----:B------:R-:W-:-:S03]  /*0cd0*/  FFMA R26, R4, R15, R26 ;  /* 0x0000000f041a7223 */ /* 0x000fc6000000001a */
[C---:B------:R-:W-:Y:S01]  /*0ce0*/  FFMA R35, R6.reuse, R6, R35 ;  /* 0x0000000606237223 */ /* 0x040fe20000000023 */
[----:B------:R-:W-:-:S03]  /*0cf0*/  FFMA R26, R6, R19, R26 ;  /* 0x00000013061a7223 */ /* 0x000fc6000000001a */
[----:B-----5:R-:W-:Y:S01]  /*0d00*/  FFMA R40, -R40, R40, R35 ;  /* 0x0000002828287223 */ /* 0x020fe20000000123 */
[----:B------:R-:W-:-:S03]  /*0d10*/  MOV R35, R30 ;  /* 0x0000001e00237202 */ /* 0x000fc60000000f00 */
[----:B------:R-:W-:Y:S01]  /*0d20*/  FMUL R5, R37, R40 ;  /* 0x0000002825057220 */ /* 0x000fe20000400000 */
[----:B------:R-:W-:-:S03]  /*0d30*/  IADD3.X R40, PT, PT, R39, -0x1, RZ, P2, !PT ;  /* 0xffffffff27287810 */ /* 0x000fc600017fe4ff */
        /* <DEDUP_REMOVED lines=9> */
[----:B------:R-:W-:Y:S05]  /*0dd0*/  CALL.REL.NOINC `($__internal_3_$__cuda_sm20_sqrt_rn_f32_slowpath) ;  /* 0x0000006800187944 */ /* 0x000fea0003c00000 */
[----:B------:R-:W-:Y:S01]  /*0de0*/  MOV R42, R46 ;  /* 0x0000002e002a7202 */ /* 0x000fe20000000f00 */
[----:B------:R-:W-:Y:S06]  /*0df0*/  BRA `(.L_x_228) ;  /* 0x0000000000107947 */ /* 0x000fec0003800000 */
.L_x_227:
[----:B-1----:R-:W-:Y:S01]  /*0e00*/  FMUL.FTZ R42, R5, R4 ;  /* 0x00000004052a7220 */ /* 0x002fe20000410000 */
[----:B------:R-:W-:-:S03]  /*0e10*/  FMUL.FTZ R4, R4, 0.5 ;  /* 0x3f00000004047820 */ /* 0x000fc60000410000 */
[----:B------:R-:W-:-:S04]  /*0e20*/  FFMA R5, -R42, R42, R5 ;  /* 0x0000002a2a057223 */ /* 0x000fc80000000105 */
[----:B------:R-:W-:-:S07]  /*0e30*/  FFMA R42, R5, R4, R42 ;  /* 0x00000004052a7223 */ /* 0x000fce000000002a */
.L_x_228:
[----:B------:R-:W-:Y:S05]  /*0e40*/  BSYNC.RECONVERGENT B0 ;  /* 0x0000000000007941 */ /* 0x000fea0003800200 */
.L_x_226:
        /* <DEDUP_REMOVED lines=12> */
[----:B------:R-:W-:Y:S05]  /*0f10*/  CALL.REL.NOINC `($__internal_4_$__cuda_sm3x_div_rn_noftz_f32_slowpath) ;  /* 0x00000068001c7944 */ /* 0x000fea0003c00000 */
.L_x_230:
[----:B------:R-:W-:Y:S05]  /*0f20*/  BSYNC.RECONVERGENT B4 ;  /* 0x0000000000047941 */ /* 0x000fea0003800200 */
.L_x_229:
        /* <DEDUP_REMOVED lines=18> */
[----:B------:R-:W-:Y:S05]  /*1050*/  CALL.REL.NOINC `($__internal_4_$__cuda_sm3x_div_rn_noftz_f32_slowpath) ;  /* 0x0000006400cc7944 */ /* 0x000fea0003c00000 */
.L_x_232:
[----:B------:R-:W-:Y:S05]  /*1060*/  BSYNC.RECONVERGENT B4 ;  /* 0x0000000000047941 */ /* 0x000fea0003800200 */
.L_x_231:
[----:B------:R-:W-:-:S04]  /*1070*/  FSETP.GT.AND P1, PT, R4, 0.0010000000474974513054, PT ;  /* 0x3a83126f0400780b */ /* 0x000fc80003f24000 */
[----:B------:R-:W-:-:S04]  /*1080*/  FSETP.GEU.OR P1, PT, R4, R31, !P1 ;  /* 0x0000001f0400720b */ /* 0x000fc80004f2e400 */
[----:B------:R-:W-:-:S09]  /*1090*/  FSEL R35, R30, R4, P1 ;  /* 0x000000041e237208 */ /* 0x000fd20000800000 */
.L_x_225:
[----:B------:R-:W-:Y:S05]  /*10a0*/  BSYNC.RECONVERGENT B3 ;  /* 0x0000000000037941 */ /* 0x000fea0003800200 */
.L_x_224:
[----:B------:R-:W2:Y:S04]  /*10b0*/  LDG.E R5, desc[UR10][R38.64+0x4] ;  /* 0x0000040a26057981 */ /* 0x000ea8000c1e1900 */
[----:B------:R-:W3:Y:S04]  /*10c0*/  LDG.E R4, desc[UR10][R38.64] ;  /* 0x0000000a26047981 */ /* 0x000ee8000c1e1900 */
[----:B------:R-:W4:Y:S04]  /*10d0*/  LDG.E R6, desc[UR10][R38.64+0x8] ;  /* 0x0000080a26067981 */ /* 0x000f28000c1e1900 */
[----:B------:R-:W5:Y:S01]  /*10e0*/  LDG.E R30, desc[UR10][R38.64+0xc] ;  /* 0x00000c0a261e7981 */ /* 0x000f62000c1e1900 */
[----:B------:R-:W-:Y:S01]  /*10f0*/  BSSY.RECONVERGENT B3, `(.L_x_233) ;  /* 0x000004a000037945 */ /* 0x000fe20003800200 */
[----:B------:R-:W-:-:S02]  /*1100*/  PLOP3.LUT P0, PT, PT, PT, PT, 0x80, 0x8 ;  /* 0x000000000008781c */ /* 0x000fc40003f0f070 */
[----:B------:R-:W-:Y:S02]  /*1110*/  SEL R3, R3, R41, P1 ;  /* 0x0000002903037207 */ /* 0x000fe40000800000 */
[----:B------:R-:W-:Y:S02]  /*1120*/  SEL R2, R2, R40, P1 ;  /* 0x0000002802027207 */ /* 0x000fe40000800000 */
[----:B------:R-:W-:Y:S02]  /*1130*/  FSEL R31, R31, R35, P1 ;  /* 0x000000231f1f7208 */ /* 0x000fe40000800000 */
[----:B------:R-:W-:Y:S02]  /*1140*/  SEL R32, R32, R34, P1 ;  /* 0x0000002220207207 */ /* 0x000fe40000800000 */
[----:B------:R-:W-:Y:S01]  /*1150*/  SEL R27, R27, R33, P1 ;  /* 0x000000211b1b7207 */ /* 0x000fe20000800000 */
        /* <DEDUP_REMOVED lines=9> */
[----:B-----5:R-:W-:-:S04]  /*11f0*/  FFMA R30, -R30, R30, R43 ;  /* 0x0000001e1e1e7223 */ /* 0x020fc8000000012b */
[----:B------:R-:W-:Y:S01]  /*1200*/  FMUL R5, R37, R30 ;  /* 0x0000001e25057220 */ /* 0x000fe20000400000 */
[----:B------:R-:W-:-:S03]  /*1210*/  MOV R30, R35 ;  /* 0x00000023001e7202 */ /* 0x000fc60000000f00 */
        /* <DEDUP_REMOVED lines=12> */
.L_x_236:
[----:B-1----:R-:W-:Y:S01]  /*12e0*/  FMUL.FTZ R40, R5, R4 ;  /* 0x0000000405287220 */ /* 0x002fe20000410000 */
[----:B------:R-:W-:-:S03]  /*12f0*/  FMUL.FTZ R4, R4, 0.5 ;  /* 0x3f00000004047820 */ /* 0x000fc60000410000 */
[----:B------:R-:W-:-:S04]  /*1300*/  FFMA R5, -R40, R40, R5 ;  /* 0x0000002828057223 */ /* 0x000fc80000000105 */
[----:B------:R-:W-:-:S07]  /*1310*/  FFMA R40, R5, R4, R40 ;  /* 0x0000000405287223 */ /* 0x000fce0000000028 */
.L_x_237:
[----:B------:R-:W-:Y:S05]  /*1320*/  BSYNC.RECONVERGENT B0 ;  /* 0x0000000000007941 */ /* 0x000fea0003800200 */
.L_x_235:
        /* <DEDUP_REMOVED lines=14> */
.L_x_239:
[----:B------:R-:W-:Y:S05]  /*1410*/  BSYNC.RECONVERGENT B4 ;  /* 0x0000000000047941 */ /* 0x000fea0003800200 */
.L_x_238:
        /* <DEDUP_REMOVED lines=19> */
.L_x_241:
[----:B------:R-:W-:Y:S05]  /*1550*/  BSYNC.RECONVERGENT B4 ;  /* 0x0000000000047941 */ /* 0x000fea0003800200 */
.L_x_240:
[----:B------:R-:W-:-:S04]  /*1560*/  FSETP.GT.AND P0, PT, R4, 0.0010000000474974513054, PT ;  /* 0x3a83126f0400780b */ /* 0x000fc80003f04000 */
[----:B------:R-:W-:-:S04]  /*1570*/  FSETP.GEU.OR P0, PT, R4, R31, !P0 ;  /* 0x0000001f0400720b */ /* 0x000fc8000470e400 */
[----:B------:R-:W-:-:S09]  /*1580*/  FSEL R30, R35, R4, P0 ;  /* 0x00000004231e7208 */ /* 0x000fd20000000000 */
.L_x_234:
[----:B------:R-:W-:Y:S05]  /*1590*/  BSYNC.RECONVERGENT B3 ;  /* 0x0000000000037941 */ /* 0x000fea0003800200 */
.L_x_233:
[----:B------:R-:W-:Y:S02]  /*15a0*/  IADD3 R36, PT, PT, R36, 0x2, RZ ;  /* 0x0000000224247810 */ /* 0x000fe40007ffe0ff */
[----:B------:R-:W-:Y:S02]  /*15b0*/  IADD3 R5, P2, PT, R34, 0x28, RZ ;  /* 0x0000002822057810 */ /* 0x000fe40007f5e0ff */
[----:B------:R-:W-:Y:S02]  /*15c0*/  ISETP.NE.AND P1, PT, R36, RZ, PT ;  /* 0x000000ff2400720c */ /* 0x000fe40003f25270 */
[----:B------:R-:W-:Y:S02]  /*15d0*/  IADD3 R6, P4, PT, R38, 0x50, RZ ;  /* 0x0000005026067810 */ /* 0x000fe40007f9e0ff */
[----:B------:R-:W-:Y:S02]  /*15e0*/  IADD3 R34, P3, PT, R34, 0x50, RZ ;  /* 0x0000005022227810 */ /* 0x000fe40007f7e0ff */
[----:B------:R-:W-:-:S02]  /*15f0*/  IADD3.X R4, PT, PT, RZ, R33, RZ, P2, !PT ;  /* 0x00000021ff047210 */ /* 0x000fc400017fe4ff */
[----:B------:R-:W-:Y:S02]  /*1600*/  SEL R2, R2, R39, P0 ;  /* 0x0000002702027207 */ /* 0x000fe40000000000 */
[----:B------:R-:W-:Y:S02]  /*1610*/  SEL R32, R32, R5, P0 ;  /* 0x0000000520207207 */ /* 0x000fe40000000000 */
[----:B------:R-:W-:Y:S02]  /*1620*/  SEL R3, R3, R38, P0 ;  /* 0x0000002603037207 */ /* 0x000fe40000000000 */
[----:B------:R-:W-:Y:S02]  /*1630*/  IADD3.X R39, PT, PT, RZ, R39, RZ, P4, !PT ;  /* 0x00000027ff277210 */ /* 0x000fe400027fe4ff */
[----:B------:R-:W-:Y:S02]  /*1640*/  SEL R27, R27, R4, P0 ;  /* 0x000000041b1b7207 */ /* 0x000fe40000000000 */
[----:B------:R-:W-:-:S02]  /*1650*/  FSEL R31, R31, R30, P0 ;  /* 0x0000001e1f1f7208 */ /* 0x000fc40000000000 */
[----:B------:R-:W-:Y:S01]  /*1660*/  IADD3.X R33, PT, PT, RZ, R33, RZ, P3, !PT ;  /* 0x00000021ff217210 */ /* 0x000fe20001ffe4ff */
[----:B------:R-:W-:Y:S06]  /*1670*/  @P1 BRA `(.L_x_242) ;  /* 0xfffffff4005c1947 */ /* 0x000fec000383ffff */
[----:B------:R-:W-:Y:S01]  /*1680*/  UMOV UR7, URZ ;  /* 0x000000ff00077c82 */ /* 0x000fe20008000000 */
[----:B------:R-:W-:Y:S02]  /*1690*/  MOV R33, R30 ;  /* 0x0000001e00217202 */ /* 0x000fe40000000f00 */
[----:B------:R-:W-:Y:S02]  /*16a0*/  MOV R34, UR6 ;  /* 0x0000000600227c02 */ /* 0x000fe40008000f00 */
[----:B------:R-:W-:-:S07]  /*16b0*/  MOV R35, UR7 ;  /* 0x0000000700237c02 */ /* 0x000fce0008000f00 */
.L_x_223:
[----:B------:R-:W0:Y:S02]  /*16c0*/  LDCU UR5, c[0x0][0x390] ;  /* 0x00007200ff0577ac */ /* 0x000e240008000800 */
[----:B0-----:R-:W-:-:S09]  /*16d0*/  ULOP3.LUT UP0, URZ, UR5, 0x1, URZ, 0xc0, !UPT ;  /* 0x0000000105ff7892 */ /* 0x001fd2000f80c0ff */
[----:B------:R-:W-:Y:S05]  /*16e0*/  BRA.U !UP0, `(.L_x_243) ;  /* 0x0000000508507547 */ /* 0x000fea000b800000 */
[----:B------:R-:W0:Y:S01]  /*16f0*/  LDC.64 R4, c[0x0][0x388] ;  /* 0x0000e200ff047b82 */ /* 0x000e220000000a00 */
[----:B------:R-:W-:Y:S02]  /*1700*/  IMAD R39, R35, 0x28, RZ ;  /* 0x0000002823277824 */ /* 0x000fe400078e02ff */
[----:B0-----:R-:W-:-:S05]  /*1710*/  IMAD.WIDE.U32 R34, R34, 0x28, R4 ;  /* 0x0000002822227825 */ /* 0x001fca00078e0004 */
[----:B------:R-:W-:Y:S02]  /*1720*/  IADD3 R39, PT, PT, R35, R39, RZ ;  /* 0x0000002723277210 */ /* 0x000fe40007ffe0ff */
[----:B------:R-:W-:-:S05]  /*1730*/  MOV R38, R34 ;  /* 0x0000002200267202 */ /* 0x000fca0000000f00 */
[----:B------:R-:W2:Y:S04]  /*1740*/  LDG.E R5, desc[UR10][R38.64+0x4] ;  /* 0x0000040a26057981 */ /* 0x000ea8000c1e1900 */
[----:B------:R-:W3:Y:S04]  /*1750*/  LDG.E R4, desc[UR10][R38.64] ;  /* 0x0000000a26047981 */ /* 0x000ee8000c1e1900 */
[----:B------:R-:W4:Y:S04]  /*1760*/  LDG.E R6, desc[UR10][R38.64+0x8] ;  /* 0x0000080a26067981 */ /* 0x000f28000c1e1900 */
[----:B------:R-:W5:Y:S01]  /*1770*/  LDG.E R30, desc[UR10][R38.64+0xc] ;  /* 0x00000c0a261e7981 */ /* 0x000f62000c1e1900 */
        /* <DEDUP_REMOVED lines=26> */
.L_x_247:
[----:B-1----:R-:W-:Y:S01]  /*1920*/  FMUL.FTZ R36, R5, R4 ;  /* 0x0000000405247220 */ /* 0x002fe20000410000 */
[----:B------:R-:W-:-:S03]  /*1930*/  FMUL.FTZ R4, R4, 0.5 ;  /* 0x3f00000004047820 */ /* 0x000fc60000410000 */
[----:B------:R-:W-:-:S04]  /*1940*/  FFMA R5, -R36, R36, R5 ;  /* 0x0000002424057223 */ /* 0x000fc80000000105 */
[----:B------:R-:W-:-:S07]  /*1950*/  FFMA R36, R5, R4, R36 ;  /* 0x0000000405247223 */ /* 0x000fce0000000024 */
.L_x_248:
[----:B------:R-:W-:Y:S05]  /*1960*/  BSYNC.RECONVERGENT B0 ;  /* 0x0000000000007941 */ /* 0x000fea0003800200 */
.L_x_246:
        /* <DEDUP_REMOVED lines=14> */
.L_x_250:
[----:B------:R-:W-:Y:S05]  /*1a50*/  BSYNC.RECONVERGENT B4 ;  /* 0x0000000000047941 */ /* 0x000fea0003800200 */
.L_x_249:
        /* <DEDUP_REMOVED lines=19> */
.L_x_252:
[----:B------:R-:W-:Y:S05]  /*1b90*/  BSYNC.RECONVERGENT B4 ;  /* 0x0000000000047941 */ /* 0x000fea0003800200 */
.L_x_251:
[----:B------:R-:W-:-:S04]  /*1ba0*/  FSETP.GT.AND P0, PT, R4, 0.0010000000474974513054, PT ;  /* 0x3a83126f0400780b */ /* 0x000fc80003f04000 */
[----:B------:R-:W-:-:S04]  /*1bb0*/  FSETP.GEU.OR P0, PT, R4, R31, !P0 ;  /* 0x0000001f0400720b */ /* 0x000fc8000470e400 */
[----:B------:R-:W-:-:S09]  /*1bc0*/  FSEL R30, R33, R4, P0 ;  /* 0x00000004211e7208 */ /* 0x000fd20000000000 */
.L_x_245:
[----:B------:R-:W-:Y:S05]  /*1bd0*/  BSYNC.RECONVERGENT B3 ;  /* 0x0000000000037941 */ /* 0x000fea0003800200 */
.L_x_244:
[-C--:B------:R-:W-:Y:S02]  /*1be0*/  SEL R3, R3, R34.reuse, P0 ;  /* 0x0000002203037207 */ /* 0x080fe40000000000 */
[----:B------:R-:W-:Y:S02]  /*1bf0*/  SEL R32, R32, R34, P0 ;  /* 0x0000002220207207 */ /* 0x000fe40000000000 */
[-C--:B------:R-:W-:Y:S02]  /*1c00*/  SEL R2, R2, R39.reuse, P0 ;  /* 0x0000002702027207 */ /* 0x080fe40000000000 */
[----:B------:R-:W-:Y:S02]  /*1c10*/  SEL R27, R27, R39, P0 ;  /* 0x000000271b1b7207 */ /* 0x000fe40000000000 */
[----:B------:R-:W-:-:S07]  /*1c20*/  FSEL R31, R31, R30, P0 ;  /* 0x0000001e1f1f7208 */ /* 0x000fce0000000000 */
.L_x_243:
[----:B------:R-:W-:-:S04]  /*1c30*/  ISETP.NE.U32.AND P0, PT, R32, RZ, PT ;  /* 0x000000ff2000720c */ /* 0x000fc80003f05070 */
[----:B------:R-:W-:-:S04]  /*1c40*/  ISETP.NE.AND.EX P0, PT, R27, RZ, PT, P0 ;  /* 0x000000ff1b00720c */ /* 0x000fc80003f05300 */
[----:B------:R-:W-:-:S13]  /*1c50*/  PLOP3.LUT P0, PT, P0, PT, PT, 0x8, 0x80 ;  /* 0x000000000080781c */ /* 0x000fda000070e170 */
.L_x_222:
[----:B------:R-:W-:Y:S02]  /*1c60*/  MOV R26, R3 ;  /* 0x00000003001a7202 */ /* 0x000fe40000000f00 */
[----:B------:R-:W-:Y:S01]  /*1c70*/  MOV R27, R2 ;  /* 0x00000002001b7202 */ /* 0x000fe20000000f00 */
[----:B------:R-:W-:Y:S06]  /*1c80*/  @P0 BRA `(.L_x_253) ;  /* 0x00000010008c0947 */ /* 0x000fec0003800000 */
[----:B------:R-:W2:Y:S04]  /*1c90*/  LDG.E R3, desc[UR10][R26.64+0x4] ;  /* 0x0000040a1a037981 */ /* 0x000ea8000c1e1900 */
[----:B------:R-:W3:Y:S04]  /*1ca0*/  LDG.E R2, desc[UR10][R26.64] ;  /* 0x0000000a1a027981 */ /* 0x000ee8000c1e1900 */
[----:B------:R-:W4:Y:S01]  /*1cb0*/  LDG.E R4, desc[UR10][R26.64+0x8] ;  /* 0x0000080a1a047981 */ /* 0x000f22000c1e1900 */
[C---:B------:R-:W-:Y:S01]  /*1cc0*/  FFMA R18, R31.reuse, R16, R18 ;  /* 0x000000101f127223 */ /* 0x040fe20000000012 */
[C---:B------:R-:W-:Y:S01]  /*1cd0*/  FFMA R29, R31.reuse, R15, R29 ;  /* 0x0000000f1f1d7223 */ /* 0x040fe2000000001d */
[----:B------:R-:W-:Y:S01]  /*1ce0*/  FFMA R17, R31, R19, R17 ;  /* 0x000000131f117223 */ /* 0x000fe20000000011 */
[----:B------:R-:W-:Y:S01]  /*1cf0*/  BSSY.RECONVERGENT B0, `(.L_x_254) ;  /* 0x0000013000007945 */ /* 0x000fe20003800200 */
[----:B--2---:R-:W-:Y:S01]  /*1d00*/  FADD R3, R18, -R3 ;  /* 0x8000000312037221 */ /* 0x004fe20000000000 */
[----:B---3--:R-:W-:-:S03]  /*1d10*/  FADD R33, R29, -R2 ;  /* 0x800000021d217221 */ /* 0x008fc60000000000 */
[----:B------:R-:W-:Y:S01]  /*1d20*/  FMUL R6, R3, R3 ;  /* 0x0000000303067220 */ /* 0x000fe20000400000 */
[----:B----4-:R-:W-:-:S03]  /*1d30*/  FADD R2, R17, -R4 ;  /* 0x8000000411027221 */ /* 0x010fc60000000000 */
[----:B------:R-:W-:-:S04]  /*1d40*/  FFMA R5, R33, R33, R6 ;  /* 0x0000002121057223 */ /* 0x000fc80000000006 */
[----:B------:R-:W-:-:S04]  /*1d50*/  FFMA R5, R2, R2, R5 ;  /* 0x0000000202057223 */ /* 0x000fc80000000005 */
[----:B------:R0:W1:Y:S01]  /*1d60*/  MUFU.RSQ R6, R5 ;  /* 0x0000000500067308 */ /* 0x0000620000001400 */
[----:B------:R-:W-:-:S04]  /*1d70*/  IADD3 R4, PT, PT, R5, -0xd000000, RZ ;  /* 0xf300000005047810 */ /* 0x000fc80007ffe0ff */
[----:B------:R-:W-:-:S13]  /*1d80*/  ISETP.GT.U32.AND P0, PT, R4, 0x727fffff, PT ;  /* 0x727fffff0400780c */ /* 0x000fda0003f04070 */
[----:B01----:R-:W-:Y:S05]  /*1d90*/  @!P0 BRA `(.L_x_255) ;  /* 0x0000000000108947 */ /* 0x003fea0003800000 */
[----:B------:R-:W-:-:S07]  /*1da0*/  MOV R4, 0x1dc0 ;  /* 0x00001dc000047802 */ /* 0x000fce0000000f00 */
[----:B------:R-:W-:Y:S05]  /*1db0*/  CALL.REL.NOINC `($__internal_3_$__cuda_sm20_sqrt_rn_f32_slowpath) ;  /* 0x0000005800207944 */ /* 0x000fea0003c00000 */
[----:B------:R-:W-:Y:S01]  /*1dc0*/  MOV R34, R46 ;  /* 0x0000002e00227202 */ /* 0x000fe20000000f00 */
[----:B------:R-:W-:Y:S06]  /*1dd0*/  BRA `(.L_x_256) ;  /* 0x0000000000107947 */ /* 0x000fec0003800000 */
.L_x_255:
[----:B------:R-:W-:Y:S01]  /*1de0*/  FMUL.FTZ R34, R5, R6 ;  /* 0x0000000605227220 */ /* 0x000fe20000410000 */
[----:B------:R-:W-:-:S03]  /*1df0*/  FMUL.FTZ R4, R6, 0.5 ;  /* 0x3f00000006047820 */ /* 0x000fc60000410000 */
[----:B------:R-:W-:-:S04]  /*1e00*/  FFMA R5, -R34, R34, R5 ;  /* 0x0000002222057223 */ /* 0x000fc80000000105 */
[----:B------:R-:W-:-:S07]  /*1e10*/  FFMA R34, R5, R4, R34 ;  /* 0x0000000405227223 */ /* 0x000fce0000000022 */
.L_x_256:
[----:B------:R-:W-:Y:S05]  /*1e20*/  BSYNC.RECONVERGENT B0 ;  /* 0x0000000000007941 */ /* 0x000fea0003800200 */
.L_x_254:
        /* <DEDUP_REMOVED lines=13> */
[----:B------:R-:W-:-:S07]  /*1f00*/  MOV R31, R4 ;  /* 0x00000004001f7202 */ /* 0x000fce0000000f00 */
.L_x_258:
[----:B------:R-:W-:Y:S05]  /*1f10*/  BSYNC.RECONVERGENT B3 ;  /* 0x0000000000037941 */ /* 0x000fea0003800200 */
.L_x_257:
        /* <DEDUP_REMOVED lines=14> */
.L_x_260:
[----:B------:R-:W-:Y:S05]  /*2000*/  BSYNC.RECONVERGENT B3 ;  /* 0x0000000000037941 */ /* 0x000fea0003800200 */
.L_x_259:
        /* <DEDUP_REMOVED lines=14> */
.L_x_262:
[----:B------:R-:W-:Y:S05]  /*20f0*/  BSYNC.RECONVERGENT B3 ;  /* 0x0000000000037941 */ /* 0x000fea0003800200 */
.L_x_261:
[----:B------:R-:W2:Y:S04]  /*2100*/  LDG.E R34, desc[UR10][R26.64+0x24] ;  /* 0x0000240a1a227981 */ /* 0x000ea8000c1e1900 */
[----:B------:R0:W5:Y:S04]  /*2110*/  LDG.E R35, desc[UR10][R26.64+0x10] ;  /* 0x0000100a1a237981 */ /* 0x000168000c1e1900 */
[----:B------:R0:W5:Y:S04]  /*2120*/  LDG.E R36, desc[UR10][R26.64+0x14] ;  /* 0x0000140a1a247981 */ /* 0x000168000c1e1900 */
[----:B------:R0:W5:Y:S01]  /*2130*/  LDG.E R37, desc[UR10][R26.64+0x18] ;  /* 0x0000180a1a257981 */ /* 0x000162000c1e1900 */
[----:B------:R-:W-:Y:S01]  /*2140*/  HFMA2 R44, -RZ, RZ, 0, 0 ;  /* 0x00000000ff2c7431 */ /* 0x000fe200000001ff */
[----:B------:R-:W-:-:S02]  /*2150*/  CS2R R38, SRZ ;  /* 0x0000000000267805 */ /* 0x000fc4000001ff00 */
[----:B------:R-:W-:Y:S02]  /*2160*/  CS2R R40, SRZ ;  /* 0x0000000000287805 */ /* 0x000fe4000001ff00 */
[----:B------:R-:W-:Y:S01]  /*2170*/  CS2R R42, SRZ ;  /* 0x00000000002a7805 */ /* 0x000fe2000001ff00 */
[----:B--2---:R-:W-:-:S06]  /*2180*/  FMUL R2, R34, 0.5 ;  /* 0x3f00000022027820 */ /* 0x004fcc0000400000 */
[----:B------:R-:W1:Y:S02]  /*2190*/  FRND.TRUNC R2, R2 ;  /* 0x0000000200027307 */ /* 0x000e64000020d000 */
[----:B-1----:R-:W-:-:S04]  /*21a0*/  FADD R45, R2, R2 ;  /* 0x00000002022d7221 */ /* 0x002fc80000000000 */
[----:B0-----:R-:W-:-:S07]  /*21b0*/  FADD R45, R34, -R45 ;  /* 0x8000002d222d7221 */ /* 0x001fce0000000000 */
.L_x_275:
[----:B------:R-:W0:Y:S01]  /*21c0*/  LDC.64 R26, c[0x0][0x398] ;  /* 0x0000e600ff1a7b82 */ /* 0x000e220000000a00 */
[----:B------:R-:W1:Y:S01]  /*21d0*/  LDCU UR5, c[0x0][0x3a0] ;  /* 0x00007400ff0577ac */ /* 0x000e620008000800 */
[----:B0-----:R-:W-:-:S05]  /*21e0*/  IMAD.WIDE.U32 R26, R38, 0x1c, R26 ;  /* 0x0000001c261a7825 */ /* 0x001fca00078e001a */
[----:B------:R-:W2:Y:S04]  /*21f0*/  LDG.E R3, desc[UR10][R26.64+0x4] ;  /* 0x0000040a1a037981 */ /* 0x000ea8000c1e1900 */
[----:B------:R-:W3:Y:S04]  /*2200*/  LDG.E R4, desc[UR10][R26.64] ;  /* 0x0000000a1a047981 */ /* 0x000ee8000c1e1900 */
[----:B------:R-:W4:Y:S01]  /*2210*/  LDG.E R6, desc[UR10][R26.64+0x8] ;  /* 0x0000080a1a067981 */ /* 0x000f22000c1e1900 */
[----:B------:R-:W-:Y:S01]  /*2220*/  IADD3 R38, PT, PT, R38, 0x1, RZ ;  /* 0x0000000126267810 */ /* 0x000fe20007ffe0ff */
[----:B------:R-:W-:Y:S01]  /*2230*/  BSSY.RECONVERGENT B0, `(.L_x_263) ;  /* 0x0000016000007945 */ /* 0x000fe20003800200 */
[----:B------:R-:W-:-:S02]  /*2240*/  FSETP.NEU.AND P0, PT, R34, RZ, PT ;  /* 0x000000ff2200720b */ /* 0x000fc40003f0d000 */
[----:B-1----:R-:W-:Y:S01]  /*2250*/  ISETP.NE.AND P3, PT, R38, UR5, PT ;  /* 0x0000000526007c0c */ /* 0x002fe2000bf65270 */
        /* <DEDUP_REMOVED lines=12> */
[----:B-----5:R-:W-:Y:S05]  /*2320*/  CALL.REL.NOINC `($__internal_3_$__cuda_sm20_sqrt_rn_f32_slowpath) ;  /* 0x0000005000c47944 */ /* 0x020fea0003c00000 */
[----:B------:R-:W-:Y:S01]  /*2330*/  MOV R53, R46 ;  /* 0x0000002e00357202 */ /* 0x000fe20000000f00 */
[----:B------:R-:W-:Y:S06]  /*2340*/  BRA `(.L_x_265) ;  /* 0x0000000000107947 */ /* 0x000fec0003800000 */
.L_x_264:
[----:B------:R-:W-:Y:S01]  /*2350*/  FMUL.FTZ R53, R6, R5 ;  /* 0x0000000506357220 */ /* 0x000fe20000410000 */
[----:B------:R-:W-:-:S03]  /*2360*/  FMUL.FTZ R5, R5, 0.5 ;  /* 0x3f00000005057820 */ /* 0x000fc60000410000 */
[----:B------:R-:W-:-:S04]  /*2370*/  FFMA R4, -R53, R53, R6 ;  /* 0x0000003535047223 */ /* 0x000fc80000000106 */
[----:B------:R-:W-:-:S07]  /*2380*/  FFMA R53, R4, R5, R53 ;  /* 0x0000000504357223 */ /* 0x000fce0000000035 */
.L_x_265:
[----:B------:R-:W-:Y:S05]  /*2390*/  BSYNC.RECONVERGENT B0 ;  /* 0x0000000000007941 */ /* 0x000fea0003800200 */
.L_x_263:
        /* <DEDUP_REMOVED lines=12> */
[----:B-----5:R-:W-:Y:S05]  /*2460*/  CALL.REL.NOINC `($__internal_4_$__cuda_sm3x_div_rn_noftz_f32_slowpath) ;  /* 0x0000005000c87944 */ /* 0x020fea0003c00000 */
[----:B------:R-:W-:-:S07]  /*2470*/  MOV R52, R4 ;  /* 0x0000000400347202 */ /* 0x000fce0000000f00 */
.L_x_267:
[----:B------:R-:W-:Y:S05]  /*2480*/  BSYNC.RECONVERGENT B3 ;  /* 0x0000000000037941 */ /* 0x000fea0003800200 */
.L_x_266:
        /* <DEDUP_REMOVED lines=14> */
.L_x_269:
[----:B------:R-:W-:Y:S05]  /*2570*/  BSYNC.RECONVERGENT B3 ;  /* 0x0000000000037941 */ /* 0x000fea0003800200 */
.L_x_268:
        /* <DEDUP_REMOVED lines=14> */
.L_x_271:
[----:B------:R-:W-:Y:S05]  /*2660*/  BSYNC.RECONVERGENT B3 ;  /* 0x0000000000037941 */ /* 0x000fea0003800200 */
.L_x_270:
[----:B------:R-:W2:Y:S04]  /*2670*/  LDG.E R2, desc[UR10][R26.64+0xc] ;  /* 0x00000c0a1a027981 */ /* 0x000ea8000c1e1900 */
[----:B------:R-:W3:Y:S04]  /*2680*/  LDG.E R4, desc[UR10][R26.64+0x18] ;  /* 0x0000180a1a047981 */ /* 0x000ee8000c1e1900 */
[----:B------:R-:W4:Y:S04]  /*2690*/  LDG.E R3, desc[UR10][R26.64+0x10] ;  /* 0x0000100a1a037981 */ /* 0x000f28000c1e1900 */
[----:B------:R2:W4:Y:S01]  /*26a0*/  LDG.E R6, desc[UR10][R26.64+0x14] ;  /* 0x0000140a1a067981 */ /* 0x000522000c1e1900 */
[----:B------:R-:W-:-:S04]  /*26b0*/  FMUL R48, R52, R31 ;  /* 0x0000001f34307220 */ /* 0x000fc80000400000 */
[----:B------:R-:W-:-:S04]  /*26c0*/  FFMA R5, -R51, R32, -R48 ;  /* 0x0000002033057223 */ /* 0x000fc80000000930 */
[----:B------:R-:W-:-:S04]  /*26d0*/  FFMA R5, R46, -R33, R5 ;  /* 0x800000212e057223 */ /* 0x000fc80000000005 */
[----:B------:R-:W-:-:S04]  /*26e0*/  FADD R5, R5, R5 ;  /* 0x0000000505057221 */ /* 0x000fc80000000000 */
[C---:B------:R-:W-:Y:S01]  /*26f0*/  FFMA R52, R5.reuse, -R31, -R52 ;  /* 0x8000001f05347223 */ /* 0x040fe20000000834 */
[----:B------:R-:W-:-:S03]  /*2700*/  FFMA R47, R5, -R32, -R51 ;  /* 0x80000020052f7223 */ /* 0x000fc60000000833 */
[----:B------:R-:W-:Y:S01]  /*2710*/  FMUL R52, R52, R15 ;  /* 0x0000000f34347220 */ /* 0x000fe20000400000 */
[----:B------:R-:W-:Y:S01]  /*2720*/  FFMA R51, R51, R32, R48 ;  /* 0x0000002033337223 */ /* 0x000fe20000000030 */
[----:B------:R-:W-:Y:S02]  /*2730*/  FFMA R48, R5, -R33, -R46 ;  /* 0x8000002105307223 */ /* 0x000fe4000000082e */
[----:B------:R-:W-:-:S04]  /*2740*/  FFMA R47, R47, -R16, -R52 ;  /* 0x800000102f2f7223 */ /* 0x000fc80000000834 */
[----:B------:R-:W-:Y:S01]  /*2750*/  FFMA R5, R48, -R19, R47 ;  /* 0x8000001330057223 */ /* 0x000fe2000000002f */
[----:B------:R-:W-:-:S04]  /*2760*/  FFMA R51, R46, R33, R51 ;  /* 0x000000212e337223 */ /* 0x000fc80000000033 */
[----:B------:R-:W-:-:S04]  /*2770*/  FMNMX R5, RZ, R5, !PT ;  /* 0x00000005ff057209 */ /* 0x000fc80007800000 */
[----:B------:R-:W-:Y:S02]  /*2780*/  FSETP.EQ.OR P0, PT, R5, 1, !P0 ;  /* 0x3f8000000500780b */ /* 0x000fe40004702400 */
[----:B------:R-:W-:Y:S01]  /*2790*/  FMNMX R51, RZ, R51, !PT ;  /* 0x00000033ff337209 */ /* 0x000fe20007800000 */
[----:B------:R-:W-:Y:S01]  /*27a0*/  BSSY.RECONVERGENT B0, `(.L_x_272) ;  /* 0x0000051000007945 */ /* 0x000fe20003800200 */
[----:B--2--5:R-:W-:-:S03]  /*27b0*/  FMUL R27, R35, R2 ;  /* 0x00000002231b7220 */ /* 0x024fc60000400000 */
[----:B---3--:R-:W-:Y:S01]  /*27c0*/  FMUL R51, R51, R4 ;  /* 0x0000000433337220 */ /* 0x008fe20000400000 */
[----:B----4-:R-:W-:-:S03]  /*27d0*/  FMUL R26, R36, R3 ;  /* 0x00000003241a7220 */ /* 0x010fc60000400000 */
[-C--:B------:R-:W-:Y:S01]  /*27e0*/  FFMA R42, R27, R51.reuse, R42 ;  /* 0x000000331b2a7223 */ /* 0x080fe2000000002a */
[----:B------:R-:W-:Y:S02]  /*27f0*/  HFMA2 R27, -RZ, RZ, 1.875, 0 ;  /* 0x3f800000ff1b7431 */ /* 0x000fe400000001ff */
[----:B------:R-:W-:Y:S01]  /*2800*/  FMUL R47, R37, R6 ;  /* 0x00000006252f7220 */ /* 0x000fe20000400000 */
        /* <DEDUP_REMOVED lines=12> */
[----:B------:R-:W-:-:S05]  /*28d0*/  IADD3 R26, PT, PT, R27, -R46, RZ ;  /* 0x8000002e1b1a7210 */ /* 0x000fca0007ffe0ff */
        /* <DEDUP_REMOVED lines=8> */
[----:B------:R-:W-:Y:S02]  /*2960*/  I2FP.F32.S32 R47, R46 ;  /* 0x0000002e002f7245 */ /* 0x000fe40000201400 */
[----:B------:R-:W-:Y:S01]  /*2970*/  FSEL R48, RZ, -24, P0 ;  /* 0xc1c00000ff307808 */ /* 0x000fe20000000000 */
[----:B------:R-:W-:-:S04]  /*2980*/  FMUL R46, R27, R50 ;  /* 0x000000321b2e7220 */ /* 0x000fc80000400000 */
[----:B------:R-:W-:Y:S01]  /*2990*/  FFMA R49, R47, 1.1920928955078125e-07, R48 ;  /* 0x340000002f317823 */ /* 0x000fe20000000030 */
[----:B------:R-:W-:Y:S01]  /*29a0*/  MOV R48, 0x3a2c32e4 ;  /* 0x3a2c32e400307802 */ /* 0x000fe20000000f00 */
[C---:B------:R-:W-:Y:S02]  /*29b0*/  FMUL R47, R26.reuse, R26 ;  /* 0x0000001a1a2f7220 */ /* 0x040fe40000400000 */
[----:B------:R-:W-:Y:S02]  /*29c0*/  FFMA R27, R26, 1.4426950216293334961, R49 ;  /* 0x3fb8aa3b1a1b7823 */ /* 0x000fe40000000031 */
[----:B------:R-:W-:Y:S02]  /*29d0*/  FFMA R48, R47, R48, 0.0032181653659790754318 ;  /* 0x3b52e7db2f307423 */ /* 0x000fe40000000030 */
[----:B------:R-:W-:Y:S02]  /*29e0*/  FADD R49, R49, -R27 ;  /* 0x8000001b31317221 */ /* 0x000fe40000000000 */
[----:B------:R-:W-:-:S02]  /*29f0*/  FFMA R48, R47, R48, 0.018033718690276145935 ;  /* 0x3c93bb732f307423 */ /* 0x000fc40000000030 */
[----:B------:R-:W-:Y:S02]  /*2a00*/  FFMA R49, R26, 1.4426950216293334961, R49 ;  /* 0x3fb8aa3b1a317823 */ /* 0x000fe40000000031 */
[C---:B------:R-:W-:Y:S02]  /*2a10*/  FFMA R48, R47.reuse, R48, 0.12022458761930465698 ;  /* 0x3df6384f2f307423 */ /* 0x040fe40000000030 */
[----:B------:R-:W-:Y:S02]  /*2a20*/  FFMA R49, R46, 1.4426950216293334961, R49 ;  /* 0x3fb8aa3b2e317823 */ /* 0x000fe40000000031 */
[----:B------:R-:W-:Y:S02]  /*2a30*/  FMUL R47, R47, R48 ;  /* 0x000000302f2f7220 */ /* 0x000fe40000400000 */
[----:B------:R-:W-:Y:S02]  /*2a40*/  FFMA R48, R26, 1.9251366722983220825e-08, R49 ;  /* 0x32a55e341a307823 */ /* 0x000fe40000000031 */
[----:B------:R-:W-:-:S04]  /*2a50*/  FMUL R49, R47, 3 ;  /* 0x404000002f317820 */ /* 0x000fc80000400000 */
[----:B------:R-:W-:-:S04]  /*2a60*/  FFMA R48, R46, R49, R48 ;  /* 0x000000312e307223 */ /* 0x000fc80000000030 */
[----:B------:R-:W-:-:S04]  /*2a70*/  FFMA R48, R26, R47, R48 ;  /* 0x0000002f1a307223 */ /* 0x000fc80000000030 */
[----:B------:R-:W-:-:S04]  /*2a80*/  FADD R46, R27, R48 ;  /* 0x000000301b2e7221 */ /* 0x000fc80000000000 */
[----:B------:R-:W-:Y:S01]  /*2a90*/  FMUL R47, R34, R46 ;  /* 0x0000002e222f7220 */ /* 0x000fe20000400000 */
[----:B------:R-:W-:-:S03]  /*2aa0*/  FADD R27, -R27, R46 ;  /* 0x0000002e1b1b7221 */ /* 0x000fc60000000100 */
[----:B------:R-:W0:Y:S01]  /*2ab0*/  FRND R26, R47 ;  /* 0x0000002f001a7307 */ /* 0x000e220000201000 */
[----:B------:R-:W-:Y:S01]  /*2ac0*/  FADD R48, R48, -R27 ;  /* 0x8000001b30307221 */ /* 0x000fe20000000000 */
[C---:B------:R-:W-:Y:S01]  /*2ad0*/  FFMA R27, R34.reuse, R46, -R47 ;  /* 0x0000002e221b7223 */ /* 0x040fe2000000082f */
[----:B------:R-:W-:Y:S01]  /*2ae0*/  HFMA2 R46, -RZ, RZ, 0.64013671875, -15.109375 ;  /* 0x391fcb8eff2e7431 */ /* 0x000fe200000001ff */
[C---:B------:R-:W-:Y:S02]  /*2af0*/  FSETP.GT.AND P1, PT, |R47|.reuse, 152, PT ;  /* 0x431800002f00780b */ /* 0x040fe40003f24200 */
[----:B------:R-:W-:Y:S01]  /*2b00*/  FFMA R48, R34, R48, R27 ;  /* 0x0000003022307223 */ /* 0x000fe2000000001b */
[C---:B------:R-:W-:Y:S01]  /*2b10*/  FSETP.GEU.AND P2, PT, R47.reuse, RZ, PT ;  /* 0x000000ff2f00720b */ /* 0x040fe20003f4e000 */
        /* <DEDUP_REMOVED lines=11> */
[----:B------:R-:W-:-:S04]  /*2bd0*/  FFMA R46, R27, R46, 0.69314718246459960938 ;  /* 0x3f3172181b2e7423 */ /* 0x000fc8000000002e */
[----:B------:R-:W-:Y:S01]  /*2be0*/  FFMA R46, R27, R46, 1 ;  /* 0x3f8000001b2e7423 */ /* 0x000fe2000000002e */
[----:B------:R-:W-:-:S05]  /*2bf0*/  IADD3 R27, PT, PT, R26, 0x7f000000, RZ ;  /* 0x7f0000001a1b7810 */ /* 0x000fca0007ffe0ff */
[----:B------:R-:W-:Y:S01]  /*2c00*/  FMUL R46, R27, R46 ;  /* 0x0000002e1b2e7220 */ /* 0x000fe20000400000 */
[----:B------:R-:W-:-:S03]  /*2c10*/  FSEL R27, RZ, +INF , !P2 ;  /* 0x7f800000ff1b7808 */ /* 0x000fc60005000000 */
        /* <DEDUP_REMOVED lines=8> */
.L_x_274:
[----:B------:R-:W-:-:S07]  /*2ca0*/  FADD R27, R34, R5 ;  /* 0x00000005221b7221 */ /* 0x000fce0000000000 */
.L_x_273:
[----:B------:R-:W-:Y:S05]  /*2cb0*/  BSYNC.RECONVERGENT B0 ;  /* 0x0000000000007941 */ /* 0x000fea0003800200 */
.L_x_272:
[----:B------:R-:W-:-:S04]  /*2cc0*/  FMUL R27, R4, R27 ;  /* 0x0000001b041b7220 */ /* 0x000fc80000400000 */
[-C--:B------:R-:W-:Y:S01]  /*2cd0*/  FFMA R39, R2, R27.reuse, R39 ;  /* 0x0000001b02277223 */ /* 0x080fe20000000027 */
[-C--:B------:R-:W-:Y:S01]  /*2ce0*/  FFMA R40, R3, R27.reuse, R40 ;  /* 0x0000001b03287223 */ /* 0x080fe20000000028 */
[----:B------:R-:W-:Y:S01]  /*2cf0*/  FFMA R41, R6, R27, R41 ;  /* 0x0000001b06297223 */ /* 0x000fe20000000029 */
[----:B------:R-:W-:Y:S06]  /*2d00*/  @P3 BRA `(.L_x_275) ;  /* 0xfffffff4002c3947 */ /* 0x000fec000383ffff */
        /* <DEDUP_REMOVED lines=11> */
[-C--:B------:R-:W-:Y:S01]  /*2dc0*/  FMUL R35, R35, R22.reuse ;  /* 0x0000001623237220 */ /* 0x080fe20000400000 */
[----:B------:R-:W-:Y:S01]  /*2dd0*/  FFMA R21, R42, R22, R21 ;  /* 0x000000162a157223 */ /* 0x000fe20000000015 */
[-C--:B------:R-:W-:Y:S01]  /*2de0*/  FMUL R36, R36, R23.reuse ;  /* 0x0000001724247220 */ /* 0x080fe20000400000 */
[----:B------:R-:W-:Y:S01]  /*2df0*/  FADD R4, R4, R4 ;  /* 0x0000000404047221 */ /* 0x000fe20000000000 */
[----:B------:R-:W-:Y:S01]  /*2e00*/  FFMA R25, R2, R23, R25 ;  /* 0x0000001702197223 */ /* 0x000fe20000000019 */
[-C--:B------:R-:W-:Y:S01]  /*2e10*/  FMUL R37, R37, R24.reuse ;  /* 0x0000001825257220 */ /* 0x080fe20000400000 */
[----:B------:R-:W-:Y:S01]  /*2e20*/  FFMA R28, R3, R24, R28 ;  /* 0x00000018031c7223 */ /* 0x000fe2000000001c */
[----:B0-----:R-:W-:Y:S01]  /*2e30*/  ISETP.NE.AND P0, PT, R20, UR5, PT ;  /* 0x0000000514007c0c */ /* 0x001fe2000bf05270 */
[C---:B------:R-:W-:Y:S01]  /*2e40*/  FFMA R15, R4.reuse, -R31, R15 ;  /* 0x8000001f040f7223 */ /* 0x040fe2000000000f */
[C---:B------:R-:W-:Y:S01]  /*2e50*/  FFMA R16, R4.reuse, -R32, R16 ;  /* 0x8000002004107223 */ /* 0x040fe20000000010 */
[----:B------:R-:W-:-:S10]  /*2e60*/  FFMA R19, R4, -R33, R19 ;  /* 0x8000002104137223 */ /* 0x000fd40000000013 */
[----:B------:R-:W-:Y:S05]  /*2e70*/  @!P0 BRA `(.L_x_276) ;  /* 0x0000000000b08947 */ /* 0x000fea0003800000 */
[----:B------:R-:W-:Y:S02]  /*2e80*/  MOV R22, R35 ;  /* 0x0000002300167202 */ /* 0x000fe40000000f00 */
[----:B------:R-:W-:Y:S02]  /*2e90*/  MOV R23, R36 ;  /* 0x0000002400177202 */ /* 0x000fe40000000f00 */
[----:B------:R-:W-:Y:S01]  /*2ea0*/  MOV R24, R37 ;  /* 0x0000002500187202 */ /* 0x000fe20000000f00 */
[----:B------:R-:W-:Y:S06]  /*2eb0*/  BRA `(.L_x_277) ;  /* 0xffffffd800d47947 */ /* 0x000fec000383ffff */
.L_x_253:
[----:B------:R-:W-:Y:S01]  /*2ec0*/  FMUL R2, R16, R16 ;  /* 0x0000001010027220 */ /* 0x000fe20000400000 */
[----:B------:R-:W-:Y:S03]  /*2ed0*/  BSSY.RECONVERGENT B0, `(.L_x_278) ;  /* 0x000000f000007945 */ /* 0x000fe60003800200 */
        /* <DEDUP_REMOVED lines=10> */
.L_x_279:
[----:B------:R-:W-:Y:S01]  /*2f80*/  FMUL.FTZ R4, R5, R2 ;  /* 0x0000000205047220 */ /* 0x000fe20000410000 */
[----:B------:R-:W-:-:S03]  /*2f90*/  FMUL.FTZ R2, R2, 0.5 ;  /* 0x3f00000002027820 */ /* 0x000fc60000410000 */
[----:B------:R-:W-:-:S04]  /*2fa0*/  FFMA R3, -R4, R4, R5 ;  /* 0x0000000404037223 */ /* 0x000fc80000000105 */
[----:B------:R-:W-:-:S07]  /*2fb0*/  FFMA R4, R3, R2, R4 ;  /* 0x0000000203047223 */ /* 0x000fce0000000004 */
.L_x_280:
[----:B------:R-:W-:Y:S05]  /*2fc0*/  BSYNC.RECONVERGENT B0 ;  /* 0x0000000000007941 */ /* 0x000fea0003800200 */
.L_x_278:
        /* <DEDUP_REMOVED lines=13> */
.L_x_282:
[----:B------:R-:W-:Y:S05]  /*30a0*/  BSYNC.RECONVERGENT B3 ;  /* 0x0000000000037941 */ /* 0x000fea0003800200 */
.L_x_281:
        /* <DEDUP_REMOVED lines=9> */
.L_x_276:
[----:B------:R-:W-:Y:S05]  /*3140*/  BSYNC.RECONVERGENT B2 ;  /* 0x0000000000027941 */ /* 0x000fea0003800200 */
.L_x_221:
[----:B------:R-:W0:Y:S01]  /*3150*/  LDCU UR5, c[0x0][0x3e0] ;  /* 0x00007c00ff0577ac */ /* 0x000e220008000800 */
[----:B------:R-:W-:Y:S01]  /*3160*/  FADD R11, R11, R21 ;  /* 0x000000150b0b7221 */ /* 0x000fe20000000000 */
[----:B------:R-:W-:Y:S01]  /*3170*/  FADD R10, R10, R25 ;  /* 0x000000190a0a7221 */ /* 0x000fe20000000000 */
[----:B------:R-:W-:Y:S01]  /*3180*/  FADD R9, R9, R28 ;  /* 0x0000001c09097221 */ /* 0x000fe20000000000 */
[----:B------:R-:W-:-:S04]  /*3190*/  UIADD3 UR4, UPT, UPT, UR4, 0x1, URZ ;  /* 0x0000000104047890 */ /* 0x000fc8000fffe0ff */
[----:B0-----:R-:W-:-:S09]  /*31a0*/  UISETP.NE.AND UP0, UPT, UR4, UR5, UPT ;  /* 0x000000050400728c */ /* 0x001fd2000bf05270 */
[----:B------:R-:W-:Y:S05]  /*31b0*/  BRA.U !UP0, `(.L_x_206) ;  /* 0x0000003d08ec7547 */ /* 0x000fea000b800000 */
[----:B------:R-:W-:Y:S05]  /*31c0*/  BRA `(.L_x_283) ;  /* 0xffffffd0001c7947 */ /* 0x000fea000383ffff */
.L_x_207:
[----:B------:R-:W0:Y:S02]  /*31d0*/  LDCU UR4, c[0x0][0x390] ;  /* 0x00007200ff0477ac */ /* 0x000e240008000800 */
[----:B0-----:R-:W-:-:S09]  /*31e0*/  UISETP.GE.AND UP0, UPT, UR4, 0x1, UPT ;  /* 0x000000010400788c */ /* 0x001fd2000bf06270 */
[----:B------:R-:W-:Y:S05]  /*31f0*/  BRA.U !UP0, `(.L_x_284) ;  /* 0x0000002108b87547 */ /* 0x000fea000b800000 */
[----:B------:R-:W-:Y:S01]  /*3200*/  HFMA2 R9, -RZ, RZ, 0, 0 ;  /* 0x00000000ff097431 */ /* 0x000fe200000001ff */
[----:B------:R-:W-:Y:S01]  /*3210*/  CS2R R10, SRZ ;  /* 0x00000000000a7805 */ /* 0x000fe2000001ff00 */
[----:B------:R-:W-:-:S03]  /*3220*/  ULOP3.LUT UR6, UR4, 0x7ffffffe, URZ, 0xc0, !UPT ;  /* 0x7ffffffe04067892 */ /* 0x000fc6000f8ec0ff */
[----:B------:R-:W-:-:S09]  /*3230*/  UMOV UR4, URZ ;  /* 0x000000ff00047c82 */ /* 0x000fd20008000000 */
.L_x_346:
        /* <DEDUP_REMOVED lines=19> */
.L_x_286:
[----:B------:R-:W-:Y:S05]  /*3370*/  BSYNC.RECONVERGENT B2 ;  /* 0x0000000000027941 */ /* 0x000fea0003800200 */
.L_x_285:
        /* <DEDUP_REMOVED lines=14> */
.L_x_288:
[----:B------:R-:W-:Y:S05]  /*3460*/  BSYNC.RECONVERGENT B2 ;  /* 0x0000000000027941 */ /* 0x000fea0003800200 */
.L_x_287:
        /* <DEDUP_REMOVED lines=29> */
.L_x_290:
[----:B------:R-:W-:Y:S01]  /*3640*/  FMUL.FTZ R16, R5, R4 ;  /* 0x0000000405107220 */ /* 0x000fe20000410000 */
[----:B------:R-:W-:-:S03]  /*3650*/  FMUL.FTZ R4, R4, 0.5 ;  /* 0x3f00000004047820 */ /* 0x000fc60000410000 */
[----:B------:R-:W-:-:S04]  /*3660*/  FFMA R5, -R16, R16, R5 ;  /* 0x0000001010057223 */ /* 0x000fc80000000105 */
[----:B------:R-:W-:-:S07]  /*3670*/  FFMA R16, R5, R4, R16 ;  /* 0x0000000405107223 */ /* 0x000fce0000000010 */
.L_x_291:
[----:B------:R-:W-:Y:S05]  /*3680*/  BSYNC.RECONVERGENT B0 ;  /* 0x0000000000007941 */ /* 0x000fea0003800200 */
.L_x_289:
        /* <DEDUP_REMOVED lines=13> */
.L_x_293:
[----:B------:R-:W-:Y:S05]  /*3760*/  BSYNC.RECONVERGENT B2 ;  /* 0x0000000000027941 */ /* 0x000fea0003800200 */
.L_x_292:
        /* <DEDUP_REMOVED lines=14> */
.L_x_295:
[----:B------:R-:W-:Y:S05]  /*3850*/  BSYNC.RECONVERGENT B2 ;  /* 0x0000000000027941 */ /* 0x000fea0003800200 */
.L_x_294:
        /* <DEDUP_REMOVED lines=14> */
.L_x_297:
[----:B------:R-:W-:Y:S05]  /*3940*/  BSYNC.RECONVERGENT B2 ;  /* 0x0000000000027941 */ /* 0x000fea0003800200 */
.L_x_296:
        /* <DEDUP_REMOVED lines=10> */
[----:B------:R-:W-:Y:S02]  /*39f0*/  MOV R23, R3 ;  /* 0x0000000300177202 */ /* 0x000fe40000000f00 */
[----:B0-----:R-:W-:Y:S02]  /*3a00*/  MOV R26, UR9 ;  /* 0x00000009001a7c02 */ /* 0x001fe40008000f00 */
[----:B------:R-:W-:Y:S02]  /*3a10*/  MOV R25, UR8 ;  /* 0x0000000800197c02 */ /* 0x000fe40008000f00 */
[----:B-1----:R-:W-:-:S07]  /*3a20*/  MOV R24, UR5 ;  /* 0x0000000500187c02 */ /* 0x002fce0008000f00 */
.L_x_340:
[----:B------:R-:W0:Y:S01]  /*3a30*/  LDCU UR5, c[0x0][0x390] ;  /* 0x00007200ff0577ac */ /* 0x000e220008000800 */
[----:B------:R-:W-:Y:S01]  /*3a40*/  FMUL R5, R35, R35 ;  /* 0x0000002323057220 */ /* 0x000fe20000400000 */
[----:B------:R-:W-:Y:S02]  /*3a50*/  MOV R20, 0x60ad78ec ;  /* 0x60ad78ec00147802 */ /* 0x000fe40000000f00 */
[----:B------:R-:W-:Y:S02]  /*3a60*/  CS2R R16, SRZ ;  /* 0x0000000000107805 */ /* 0x000fe4000001ff00 */
[----:B------:R-:W-:Y:S01]  /*3a70*/  CS2R R18, SRZ ;  /* 0x0000000000127805 */ /* 0x000fe2000001ff00 */
[----:B------:R-:W-:Y:S01]  /*3a80*/  FFMA R5, R36, R36, R5 ;  /* 0x0000002424057223 */ /* 0x000fe20000000005 */
[----:B------:R-:W-:-:S03]  /*3a90*/  CS2R R38, SRZ ;  /* 0x0000000000267805 */ /* 0x000fc6000001ff00 */
[----:B------:R-:W-:Y:S01]  /*3aa0*/  FFMA R37, R34, R34, R5 ;  /* 0x0000002222257223 */ /* 0x000fe20000000005 */
[----:B0-----:R-:W-:-:S09]  /*3ab0*/  UISETP.NE.AND UP0, UPT, UR5, 0x1, UPT ;  /* 0x000000010500788c */ /* 0x001fd2000bf05270 */
[----:B------:R-:W-:Y:S05]  /*3ac0*/  BRA.U !UP0, `(.L_x_299) ;  /* 0x0000000908cc7547 */ /* 0x000fea000b800000 */
[----:B------:R-:W-:Y:S01]  /*3ad0*/  HFMA2 R20, -RZ, RZ, 598.5, 40320 ;  /* 0x60ad78ecff147431 */ /* 0x000fe200000001ff */
[----:B------:R-:W-:Y:S02]  /*3ae0*/  CS2R R16, SRZ ;  /* 0x0000000000107805 */ /* 0x000fe4000001ff00 */
[----:B------:R-:W-:Y:S02]  /*3af0*/  MOV R22, RZ ;  /* 0x000000ff00167202 */ /* 0x000fe40000000f00 */
[----:B------:R-:W-:-:S07]  /*3b00*/  CS2R R18, SRZ ;  /* 0x0000000000127805 */ /* 0x000fce000001ff00 */
.L_x_318:
[----:B------:R-:W0:Y:S02]  /*3b10*/  LDC.64 R38, c[0x0][0x388] ;  /* 0x0000e200ff267b82 */ /* 0x000e240000000a00 */
[----:B0-----:R-:W-:-:S05]  /*3b20*/  IMAD.WIDE.U32 R38, R22, 0x28, R38 ;  /* 0x0000002816267825 */ /* 0x001fca00078e0026 */
        /* <DEDUP_REMOVED lines=12> */
[----:B------:R-:W-:Y:S01]  /*3bf0*/  FFMA R15, R3, R36, R15 ;  /* 0x00000024030f7223 */ /* 0x000fe2000000000f */
[----:B------:R-:W-:Y:S02]  /*3c00*/  MOV R3, R22 ;  /* 0x0000001600037202 */ /* 0x000fe40000000f00 */
[C---:B------:R-:W-:Y:S01]  /*3c10*/  FFMA R4, R5.reuse, R5, R4 ;  /* 0x0000000505047223 */ /* 0x040fe20000000004 */
[----:B------:R-:W-:Y:S01]  /*3c20*/  FFMA R2, R5, R34, R15 ;  /* 0x0000002205027223 */ /* 0x000fe2000000000f */
[----:B------:R-:W-:-:S02]  /*3c30*/  IADD3 R22, PT, PT, R22, 0x2, RZ ;  /* 0x0000000216167810 */ /* 0x000fc40007ffe0ff */
[----:B-----5:R-:W-:Y:S01]  /*3c40*/  FFMA R4, -R21, R21, R4 ;  /* 0x0000001515047223 */ /* 0x020fe20000000104 */
[----:B------:R-:W-:Y:S02]  /*3c50*/  MOV R21, R23 ;  /* 0x0000001700157202 */ /* 0x000fe40000000f00 */
[----:B------:R-:W-:Y:S01]  /*3c60*/  ISETP.NE.AND P3, PT, R22, UR6, PT ;  /* 0x0000000616007c0c */ /* 0x000fe2000bf65270 */
        /* <DEDUP_REMOVED lines=11> */
[----:B------:R-:W-:Y:S05]  /*3d20*/  CALL.REL.NOINC `($__internal_3_$__cuda_sm20_sqrt_rn_f32_slowpath) ;  /* 0x0000003800447944 */ /* 0x000fea0003c00000 */
[----:B------:R-:W-:Y:S01]  /*3d30*/  MOV R15, R46 ;  /* 0x0000002e000f7202 */ /* 0x000fe20000000f00 */
[----:B------:R-:W-:Y:S06]  /*3d40*/  BRA `(.L_x_304) ;  /* 0x0000000000107947 */ /* 0x000fec0003800000 */
.L_x_303:
[----:B-1----:R-:W-:Y:S01]  /*3d50*/  FMUL.FTZ R15, R4, R5 ;  /* 0x00000005040f7220 */ /* 0x002fe20000410000 */
[----:B------:R-:W-:-:S03]  /*3d60*/  FMUL.FTZ R5, R5, 0.5 ;  /* 0x3f00000005057820 */ /* 0x000fc60000410000 */
[----:B------:R-:W-:-:S04]  /*3d70*/  FFMA R4, -R15, R15, R4 ;  /* 0x0000000f0f047223 */ /* 0x000fc80000000104 */
[----:B------:R-:W-:-:S07]  /*3d80*/  FFMA R15, R4, R5, R15 ;  /* 0x00000005040f7223 */ /* 0x000fce000000000f */
.L_x_304:
[----:B------:R-:W-:Y:S05]  /*3d90*/  BSYNC.RECONVERGENT B0 ;  /* 0x0000000000007941 */ /* 0x000fea0003800200 */
.L_x_302:
        /* <DEDUP_REMOVED lines=13> */
[----:B------:R-:W-:-:S07]  /*3e70*/  MOV R21, R4 ;  /* 0x0000000400157202 */ /* 0x000fce0000000f00 */
.L_x_306:
[----:B------:R-:W-:Y:S05]  /*3e80*/  BSYNC.RECONVERGENT B4 ;  /* 0x0000000000047941 */ /* 0x000fea0003800200 */
.L_x_305:
        /* <DEDUP_REMOVED lines=18> */
.L_x_308:
[----:B------:R-:W-:Y:S05]  /*3fb0*/  BSYNC.RECONVERGENT B4 ;  /* 0x0000000000047941 */ /* 0x000fea0003800200 */
.L_x_307:
[----:B------:R-:W-:-:S04]  /*3fc0*/  FSETP.GT.AND P0, PT, R4, 0.0010000000474974513054, PT ;  /* 0x3a83126f0400780b */ /* 0x000fc80003f04000 */
[----:B------:R-:W-:-:S04]  /*3fd0*/  FSETP.GEU.OR P0, PT, R4, R20, !P0 ;  /* 0x000000140400720b */ /* 0x000fc8000470e400 */
[----:B------:R-:W-:-:S09]  /*3fe0*/  FSEL R21, R23, R4, P0 ;  /* 0x0000000417157208 */ /* 0x000fd20000000000 */
.L_x_301:
[----:B------:R-:W-:Y:S05]  /*3ff0*/  BSYNC.RECONVERGENT B3 ;  /* 0x0000000000037941 */ /* 0x000fea0003800200 */
.L_x_300:
[----:B------:R-:W2:Y:S01]  /*4000*/  LDG.E R2, desc[UR10][R38.64+0x2c] ;  /* 0x00002c0a26027981 */ /* 0x000ea2000c1e1900 */
[----:B------:R-:W0:Y:S03]  /*4010*/  LDC.64 R4, c[0x0][0x388] ;  /* 0x0000e200ff047b82 */ /* 0x000e260000000a00 */
[----:B------:R-:W3:Y:S04]  /*4020*/  LDG.E R15, desc[UR10][R38.64+0x28] ;  /* 0x0000280a260f7981 */ /* 0x000ee8000c1e1900 */
[----:B------:R-:W4:Y:S04]  /*4030*/  LDG.E R23, desc[UR10][R38.64+0x30] ;  /* 0x0000300a26177981 */ /* 0x000f28000c1e1900 */
[----:B------:R-:W5:Y:S01]  /*4040*/  LDG.E R43, desc[UR10][R38.64+0x34] ;  /* 0x0000340a262b7981 */ /* 0x000f62000c1e1900 */
[----:B------:R-:W-:Y:S01]  /*4050*/  BSSY.RECONVERGENT B3, `(.L_x_309) ;  /* 0x000004e000037945 */ /* 0x000fe20003800200 */
[----:B------:R-:W-:-:S02]  /*4060*/  PLOP3.LUT P1, PT, PT, PT, PT, 0x80, 0x8 ;  /* 0x000000000008781c */ /* 0x000fc40003f2f070 */
[----:B------:R-:W-:Y:S02]  /*4070*/  FSEL R20, R20, R21, P0 ;  /* 0x0000001514147208 */ /* 0x000fe40000000000 */
[----:B------:R-:W-:Y:S02]  /*4080*/  SEL R19, R19, R38, P0 ;  /* 0x0000002613137207 */ /* 0x000fe40000000000 */
[----:B------:R-:W-:Y:S01]  /*4090*/  SEL R18, R18, R39, P0 ;  /* 0x0000002712127207 */ /* 0x000fe20000000000 */
[----:B0-----:R-:W-:-:S03]  /*40a0*/  IMAD.WIDE.U32 R4, R3, 0x28, R4 ;  /* 0x0000002803047825 */ /* 0x001fc600078e0004 */
        /* <DEDUP_REMOVED lines=10> */
[----:B------:R-:W-:Y:S01]  /*4150*/  FFMA R2, R23, R34, R41 ;  /* 0x0000002217027223 */ /* 0x000fe20000000029 */
[----:B------:R-:W-:Y:S02]  /*4160*/  MOV R23, R21 ;  /* 0x0000001500177202 */ /* 0x000fe40000000f00 */
[----:B-----5:R-:W-:-:S04]  /*4170*/  FFMA R6, -R43, R43, R6 ;  /* 0x0000002b2b067223 */ /* 0x020fc80000000106 */
[----:B------:R-:W-:-:S04]  /*4180*/  FMUL R15, R37, R6 ;  /* 0x00000006250f7220 */ /* 0x000fc80000400000 */
[----:B------:R-:W-:Y:S01]  /*4190*/  FFMA R41, R2, R2, -R15 ;  /* 0x0000000202297223 */ /* 0x000fe2000000080f */
[----:B------:R-:W-:-:S04]  /*41a0*/  IADD3 R15, P4, PT, R38, 0x28, RZ ;  /* 0x00000028260f7810 */ /* 0x000fc80007f9e0ff */
[----:B------:R-:W-:Y:S02]  /*41b0*/  FSETP.GEU.AND P2, PT, R41, RZ, PT ;  /* 0x000000ff2900720b */ /* 0x000fe40003f4e000 */
[----:B------:R-:W-:-:S11]  /*41c0*/  IADD3.X R3, PT, PT, RZ, R39, RZ, P4, !PT ;  /* 0x00000027ff037210 */ /* 0x000fd600027fe4ff */
[----:B------:R-:W-:Y:S05]  /*41d0*/  @!P2 BRA `(.L_x_310) ;  /* 0x0000000000d4a947 */ /* 0x000fea0003800000 */
[----:B------:R-:W-:Y:S01]  /*41e0*/  IADD3 R5, PT, PT, R41, -0xd000000, RZ ;  /* 0xf300000029057810 */ /* 0x000fe20007ffe0ff */
[----:B------:R0:W1:Y:S01]  /*41f0*/  MUFU.RSQ R4, R41 ;  /* 0x0000002900047308 */ /* 0x0000620000001400 */
[----:B------:R-:W-:Y:S02]  /*4200*/  BSSY.RECONVERGENT B0, `(.L_x_311) ;  /* 0x000000c000007945 */ /* 0x000fe40003800200 */
[----:B------:R-:W-:-:S13]  /*4210*/  ISETP.GT.U32.AND P0, PT, R5, 0x727fffff, PT ;  /* 0x727fffff0500780c */ /* 0x000fda0003f04070 */
[----:B0-----:R-:W-:Y:S05]  /*4220*/  @!P0 BRA `(.L_x_312) ;  /* 0x0000000000148947 */ /* 0x001fea0003800000 */
[----:B------:R-:W-:Y:S02]  /*4230*/  MOV R5, R41 ;  /* 0x0000002900057202 */ /* 0x000fe40000000f00 */
[----:B-1----:R-:W-:-:S07]  /*4240*/  MOV R4, 0x4260 ;  /* 0x0000426000047802 */ /* 0x002fce0000000f00 */
[----:B------:R-:W-:Y:S05]  /*4250*/  CALL.REL.NOINC `($__internal_3_$__cuda_sm20_sqrt_rn_f32_slowpath) ;  /* 0x0000003000f87944 */ /* 0x000fea0003c00000 */
[----:B------:R-:W-:Y:S01]  /*4260*/  MOV R40, R46 ;  /* 0x0000002e00287202 */ /* 0x000fe20000000f00 */
[----:B------:R-:W-:Y:S06]  /*4270*/  BRA `(.L_x_313) ;  /* 0x0000000000107947 */ /* 0x000fec0003800000 */
.L_x_312:
[----:B-1----:R-:W-:Y:S01]  /*4280*/  FMUL.FTZ R40, R41, R4 ;  /* 0x0000000429287220 */ /* 0x002fe20000410000 */
[----:B------:R-:W-:-:S03]  /*4290*/  FMUL.FTZ R4, R4, 0.5 ;  /* 0x3f00000004047820 */ /* 0x000fc60000410000 */
[----:B------:R-:W-:-:S04]  /*42a0*/  FFMA R5, -R40, R40, R41 ;  /* 0x0000002828057223 */ /* 0x000fc80000000129 */
[----:B------:R-:W-:-:S07]  /*42b0*/  FFMA R40, R5, R4, R40 ;  /* 0x0000000405287223 */ /* 0x000fce0000000028 */
.L_x_313:
[----:B------:R-:W-:Y:S05]  /*42c0*/  BSYNC.RECONVERGENT B0 ;  /* 0x0000000000007941 */ /* 0x000fea0003800200 */
.L_x_311:
        /* <DEDUP_REMOVED lines=14> */
[----:B------:R-:W-:-:S07]  /*43b0*/  MOV R23, R4 ;  /* 0x0000000400177202 */ /* 0x000fce0000000f00 */
.L_x_315:
[----:B------:R-:W-:Y:S05]  /*43c0*/  BSYNC.RECONVERGENT B4 ;  /* 0x0000000000047941 */ /* 0x000fea0003800200 */
.L_x_314:
        /* <DEDUP_REMOVED lines=18> */
.L_x_317:
[----:B------:R-:W-:Y:S05]  /*44f0*/  BSYNC.RECONVERGENT B4 ;  /* 0x0000000000047941 */ /* 0x000fea0003800200 */
.L_x_316:
[----:B------:R-:W-:-:S04]  /*4500*/  FSETP.GT.AND P1, PT, R4, 0.0010000000474974513054, PT ;  /* 0x3a83126f0400780b */ /* 0x000fc80003f24000 */
[----:B------:R-:W-:-:S04]  /*4510*/  FSETP.GEU.OR P1, PT, R4, R20, !P1 ;  /* 0x000000140400720b */ /* 0x000fc80004f2e400 */
[----:B------:R-:W-:-:S09]  /*4520*/  FSEL R23, R21, R4, P1 ;  /* 0x0000000415177208 */ /* 0x000fd20000800000 */
.L_x_310:
[----:B------:R-:W-:Y:S05]  /*4530*/  BSYNC.RECONVERGENT B3 ;  /* 0x0000000000037941 */ /* 0x000fea0003800200 */
.L_x_309:
[----:B------:R-:W-:Y:S02]  /*4540*/  IADD3 R2, P0, PT, R38, 0x28, RZ ;  /* 0x0000002826027810 */ /* 0x000fe40007f1e0ff */
[----:B------:R-:W-:Y:S02]  /*4550*/  SEL R19, R19, R15, P1 ;  /* 0x0000000f13137207 */ /* 0x000fe40000800000 */
[----:B------:R-:W-:Y:S02]  /*4560*/  IADD3.X R39, PT, PT, RZ, R39, RZ, P0, !PT ;  /* 0x00000027ff277210 */ /* 0x000fe400007fe4ff */
[----:B------:R-:W-:Y:S02]  /*4570*/  SEL R18, R18, R3, P1 ;  /* 0x0000000312127207 */ /* 0x000fe40000800000 */
[----:B------:R-:W-:Y:S02]  /*4580*/  SEL R17, R17, R2, P1 ;  /* 0x0000000211117207 */ /* 0x000fe40000800000 */
[----:B------:R-:W-:-:S02]  /*4590*/  SEL R16, R16, R39, P1 ;  /* 0x0000002710107207 */ /* 0x000fc40000800000 */
[----:B------:R-:W-:Y:S01]  /*45a0*/  FSEL R20, R20, R23, P1 ;  /* 0x0000001714147208 */ /* 0x000fe20000800000 */
[----:B------:R-:W-:Y:S06]  /*45b0*/  @P3 BRA `(.L_x_318) ;  /* 0xfffffff400543947 */ /* 0x000fec000383ffff */
[----:B------:R-:W-:Y:S01]  /*45c0*/  UMOV UR7, URZ ;  /* 0x000000ff00077c82 */ /* 0x000fe20008000000 */
[----:B------:R-:W-:Y:S02]  /*45d0*/  MOV R3, R23 ;  /* 0x0000001700037202 */ /* 0x000fe40000000f00 */
[----:B------:R-:W-:Y:S02]  /*45e0*/  MOV R38, UR6 ;  /* 0x0000000600267c02 */ /* 0x000fe40008000f00 */
[----:B------:R-:W-:-:S07]  /*45f0*/  MOV R39, UR7 ;  /* 0x0000000700277c02 */ /* 0x000fce0008000f00 */
.L_x_299:
        /* <DEDUP_REMOVED lines=24> */
[----:B------:R-:W-:-:S04]  /*4780*/  FMUL R3, R37, R4 ;  /* 0x0000000425037220 */ /* 0x000fc80000400000 */
[----:B------:R-:W-:Y:S01]  /*4790*/  FFMA R5, R2, R2, -R3 ;  /* 0x0000000202057223 */ /* 0x000fe20000000803 */
[----:B------:R-:W-:-:S04]  /*47a0*/  MOV R3, R23 ;  /* 0x0000001700037202 */ /* 0x000fc80000000f00 */
        /* <DEDUP_REMOVED lines=11> */
.L_x_323:
[----:B-1----:R-:W-:Y:S01]  /*4860*/  FMUL.FTZ R15, R5, R4 ;  /* 0x00000004050f7220 */ /* 0x002fe20000410000 */
[----:B------:R-:W-:-:S03]  /*4870*/  FMUL.FTZ R3, R4, 0.5 ;  /* 0x3f00000004037820 */ /* 0x000fc60000410000 */
[----:B------:R-:W-:-:S04]  /*4880*/  FFMA R4, -R15, R15, R5 ;  /* 0x0000000f0f047223 */ /* 0x000fc80000000105 */
[----:B------:R-:W-:-:S07]  /*4890*/  FFMA R15, R4, R3, R15 ;  /* 0x00000003040f7223 */ /* 0x000fce000000000f */
.L_x_324:
[----:B------:R-:W-:Y:S05]  /*48a0*/  BSYNC.RECONVERGENT B0 ;  /* 0x0000000000007941 */ /* 0x000fea0003800200 */
.L_x_322:
        /* <DEDUP_REMOVED lines=15> */
.L_x_326:
[----:B------:R-:W-:Y:S05]  /*49a0*/  BSYNC.RECONVERGENT B4 ;  /* 0x0000000000047941 */ /* 0x000fea0003800200 */
.L_x_325:
        /* <DEDUP_REMOVED lines=17> */
.L_x_328:
[----:B------:R-:W-:Y:S05]  /*4ac0*/  BSYNC.RECONVERGENT B4 ;  /* 0x0000000000047941 */ /* 0x000fea0003800200 */
.L_x_327:
[----:B------:R-:W-:-:S04]  /*4ad0*/  FSETP.GT.AND P0, PT, R4, 0.0010000000474974513054, PT ;  /* 0x3a83126f0400780b */ /* 0x000fc80003f04000 */
[----:B------:R-:W-:-:S04]  /*4ae0*/  FSETP.GEU.OR P0, PT, R4, R20, !P0 ;  /* 0x000000140400720b */ /* 0x000fc8000470e400 */
[----:B------:R-:W-:-:S09]  /*4af0*/  FSEL R3, R23, R4, P0 ;  /* 0x0000000417037208 */ /* 0x000fd20000000000 */
.L_x_321:
[----:B------:R-:W-:Y:S05]  /*4b00*/  BSYNC.RECONVERGENT B3 ;  /* 0x0000000000037941 */ /* 0x000fea0003800200 */
.L_x_320:
[-C--:B------:R-:W-:Y:S02]  /*4b10*/  SEL R19, R19, R38.reuse, P0 ;  /* 0x0000002613137207 */ /* 0x080fe40000000000 */
[----:B------:R-:W-:Y:S02]  /*4b20*/  SEL R17, R17, R38, P0 ;  /* 0x0000002611117207 */ /* 0x000fe40000000000 */
[-C--:B------:R-:W-:Y:S02]  /*4b30*/  SEL R18, R18, R41.reuse, P0 ;  /* 0x0000002912127207 */ /* 0x080fe40000000000 */
[----:B------:R-:W-:Y:S02]  /*4b40*/  SEL R16, R16, R41, P0 ;  /* 0x0000002910107207 */ /* 0x000fe40000000000 */
[----:B------:R-:W-:-:S07]  /*4b50*/  FSEL R20, R20, R3, P0 ;  /* 0x0000000314147208 */ /* 0x000fce0000000000 */
.L_x_319:
[----:B------:R-:W-:Y:S02]  /*4b60*/  ISETP.NE.U32.AND P0, PT, R17, RZ, PT ;  /* 0x000000ff1100720c */ /* 0x000fe40003f05070 */
[-C--:B------:R-:W-:Y:S02]  /*4b70*/  LOP3.LUT R19, R19, R18.reuse, RZ, 0x3c, !PT ;  /* 0x0000001213137212 */ /* 0x080fe400078e3cff */
[----:B------:R-:W-:Y:S02]  /*4b80*/  ISETP.NE.AND.EX P0, PT, R16, RZ, PT, P0 ;  /* 0x000000ff1000720c */ /* 0x000fe40003f05300 */
[----:B------:R-:W-:-:S04]  /*4b90*/  LOP3.LUT R18, R19, R18, RZ, 0x3c, !PT ;  /* 0x0000001213127212 */ /* 0x000fc800078e3cff */
[----:B------:R-:W-:-:S07]  /*4ba0*/  LOP3.LUT R19, R19, R18, RZ, 0x3c, !PT ;  /* 0x0000001213137212 */ /* 0x000fce00078e3cff */
[----:B------:R-:W-:Y:S05]  /*4bb0*/  @!P0 BRA `(.L_x_329) ;  /* 0x00000004008c8947 */ /* 0x000fea0003800000 */
        /* <DEDUP_REMOVED lines=21> */
.L_x_331:
[----:B------:R-:W-:Y:S01]  /*4d10*/  FMUL.FTZ R20, R5, R6 ;  /* 0x0000000605147220 */ /* 0x000fe20000410000 */
[----:B------:R-:W-:-:S03]  /*4d20*/  FMUL.FTZ R4, R6, 0.5 ;  /* 0x3f00000006047820 */ /* 0x000fc60000410000 */
[----:B------:R-:W-:-:S04]  /*4d30*/  FFMA R5, -R20, R20, R5 ;  /* 0x0000001414057223 */ /* 0x000fc80000000105 */
[----:B------:R-:W-:-:S07]  /*4d40*/  FFMA R20, R5, R4, R20 ;  /* 0x0000000405147223 */ /* 0x000fce0000000014 */
.L_x_332:
[----:B------:R-:W-:Y:S05]  /*4d50*/  BSYNC.RECONVERGENT B0 ;  /* 0x0000000000007941 */ /* 0x000fea0003800200 */
.L_x_330:
        /* <DEDUP_REMOVED lines=14> */
.L_x_334:
[----:B------:R-:W-:Y:S05]  /*4e40*/  BSYNC.RECONVERGENT B3 ;  /* 0x0000000000037941 */ /* 0x000fea0003800200 */
.L_x_333:
        /* <DEDUP_REMOVED lines=14> */
.L_x_336:
[----:B------:R-:W-:Y:S05]  /*4f30*/  BSYNC.RECONVERGENT B3 ;  /* 0x0000000000037941 */ /* 0x000fea0003800200 */
.L_x_335:
        /* <DEDUP_REMOVED lines=14> */
.L_x_338:
[----:B------:R-:W-:Y:S05]  /*5020*/  BSYNC.RECONVERGENT B3 ;  /* 0x0000000000037941 */ /* 0x000fea0003800200 */
.L_x_337:
[----:B------:R-:W2:Y:S01]  /*5030*/  LDG.E R2, desc[UR10][R18.64+0x18] ;  /* 0x0000180a12027981 */ /* 0x000ea2000c1e1900 */
[----:B------:R-:W0:Y:S03]  /*5040*/  LDCU UR5, c[0x0][0x3dc] ;  /* 0x00007b80ff0577ac */ /* 0x000e260008000800 */
[----:B------:R-:W3:Y:S04]  /*5050*/  LDG.E R5, desc[UR10][R18.64+0x14] ;  /* 0x0000140a12057981 */ /* 0x000ee8000c1e1900 */
[----:B------:R-:W4:Y:S01]  /*5060*/  LDG.E R4, desc[UR10][R18.64+0x10] ;  /* 0x0000100a12047981 */ /* 0x000f22000c1e1900 */
[----:B------:R-:W-:Y:S01]  /*5070*/  FMUL R6, R16, R35 ;  /* 0x0000002310067220 */ /* 0x000fe20000400000 */
[----:B------:R-:W-:-:S03]  /*5080*/  IADD3 R33, PT, PT, R33, 0x1, RZ ;  /* 0x0000000121217810 */ /* 0x000fc60007ffe0ff */
[----:B------:R-:W-:-:S04]  /*5090*/  FFMA R6, R17, R36, R6 ;  /* 0x0000002411067223 */ /* 0x000fc80000000006 */
[----:B------:R-:W-:Y:S01]  /*50a0*/  FFMA R6, R21, R34, R6 ;  /* 0x0000002215067223 */ /* 0x000fe20000000006 */
[----:B0-----:R-:W-:-:S03]  /*50b0*/  ISETP.NE.AND P0, PT, R33, UR5, PT ;  /* 0x0000000521007c0c */ /* 0x001fc6000bf05270 */
[----:B------:R-:W-:-:S04]  /*50c0*/  FADD R15, R6, R6 ;  /* 0x00000006060f7221 */ /* 0x000fc80000000000 */
[C---:B------:R-:W-:Y:S01]  /*50d0*/  FFMA R36, R15.reuse, -R17, R36 ;  /* 0x800000110f247223 */ /* 0x040fe20000000024 */
[C---:B------:R-:W-:Y:S01]  /*50e0*/  FFMA R35, R15.reuse, -R16, R35 ;  /* 0x800000100f237223 */ /* 0x040fe20000000023 */
[----:B------:R-:W-:Y:S01]  /*50f0*/  FFMA R34, R15, -R21, R34 ;  /* 0x800000150f227223 */ /* 0x000fe20000000022 */
[C---:B--2---:R-:W-:Y:S01]  /*5100*/  FFMA R6, R2.reuse, 0.10000000149011611938, RZ ;  /* 0x3dcccccd02067823 */ /* 0x044fe200000000ff */
[-C--:B------:R-:W-:Y:S01]  /*5110*/  FMUL R2, R2, R29.reuse ;  /* 0x0000001d02027220 */ /* 0x080fe20000400000 */
[C---:B---3--:R-:W-:Y:S02]  /*5120*/  FFMA R17, R5.reuse, 0.10000000149011611938, RZ ;  /* 0x3dcccccd05117823 */ /* 0x048fe400000000ff */
[----:B------:R-:W-:Y:S01]  /*5130*/  FFMA R27, R6, R29, R27 ;  /* 0x0000001d061b7223 */ /* 0x000fe2000000001b */
[-C--:B------:R-:W-:Y:S01]  /*5140*/  FMUL R5, R5, R30.reuse ;  /* 0x0000001e05057220 */ /* 0x080fe20000400000 */
[C---:B----4-:R-:W-:Y:S01]  /*5150*/  FFMA R15, R4.reuse, 0.10000000149011611938, RZ ;  /* 0x3dcccccd040f7823 */ /* 0x050fe200000000ff */
[----:B------:R-:W-:Y:S01]  /*5160*/  FFMA R28, R17, R30, R28 ;  /* 0x0000001e111c7223 */ /* 0x000fe2000000001c */
[----:B------:R-:W-:-:S02]  /*5170*/  FMUL R4, R4, R31 ;  /* 0x0000001f04047220 */ /* 0x000fc40000400000 */
[----:B------:R-:W-:Y:S01]  /*5180*/  FFMA R32, R15, R31, R32 ;  /* 0x0000001f0f207223 */ /* 0x000fe20000000020 */
[----:B------:R-:W-:Y:S06]  /*5190*/  @!P0 BRA `(.L_x_339) ;  /* 0x0000000000ac8947 */ /* 0x000fec0003800000 */
[----:B------:R-:W-:Y:S02]  /*51a0*/  MOV R31, R4 ;  /* 0x00000004001f7202 */ /* 0x000fe40000000f00 */
[----:B------:R-:W-:Y:S02]  /*51b0*/  MOV R30, R5 ;  /* 0x00000005001e7202 */ /* 0x000fe40000000f00 */
[----:B------:R-:W-:Y:S02]  /*51c0*/  MOV R29, R2 ;  /* 0x00000002001d7202 */ /* 0x000fe40000000f00 */
[----:B------:R-:W-:Y:S01]  /*51d0*/  MOV R23, R3 ;  /* 0x0000000300177202 */ /* 0x000fe20000000f00 */
[----:B------:R-:W-:Y:S06]  /*51e0*/  BRA `(.L_x_340) ;  /* 0xffffffe800107947 */ /* 0x000fec000383ffff */
.L_x_329:
[----:B------:R-:W-:Y:S01]  /*51f0*/  IADD3 R4, PT, PT, R37, -0xd000000, RZ ;  /* 0xf300000025047810 */ /* 0x000fe20007ffe0ff */
[----:B------:R0:W1:Y:S01]  /*5200*/  MUFU.RSQ R2, R37 ;  /* 0x0000002500027308 */ /* 0x0000620000001400 */
[----:B------:R-:W-:Y:S02]  /*5210*/  BSSY.RECONVERGENT B0, `(.L_x_341) ;  /* 0x000000c000007945 */ /* 0x000fe40003800200 */
[----:B------:R-:W-:-:S13]  /*5220*/  ISETP.GT.U32.AND P0, PT, R4, 0x727fffff, PT ;  /* 0x727fffff0400780c */ /* 0x000fda0003f04070 */
[----:B0-----:R-:W-:Y:S05]  /*5230*/  @!P0 BRA `(.L_x_342) ;  /* 0x0000000000148947 */ /* 0x001fea0003800000 */
[----:B------:R-:W-:Y:S02]  /*5240*/  MOV R5, R37 ;  /* 0x0000002500057202 */ /* 0x000fe40000000f00 */
[----:B------:R-:W-:-:S07]  /*5250*/  MOV R4, 0x5270 ;  /* 0x0000527000047802 */ /* 0x000fce0000000f00 */
[----:B-1----:R-:W-:Y:S05]  /*5260*/  CALL.REL.NOINC `($__internal_3_$__cuda_sm20_sqrt_rn_f32_slowpath) ;  /* 0x0000002000f47944 */ /* 0x002fea0003c00000 */
[----:B------:R-:W-:Y:S01]  /*5270*/  MOV R4, R46 ;  /* 0x0000002e00047202 */ /* 0x000fe20000000f00 */
[----:B------:R-:W-:Y:S06]  /*5280*/  BRA `(.L_x_343) ;  /* 0x0000000000107947 */ /* 0x000fec0003800000 */
.L_x_342:
[----:B-1----:R-:W-:Y:S01]  /*5290*/  FMUL.FTZ R4, R37, R2 ;  /* 0x0000000225047220 */ /* 0x002fe20000410000 */
[----:B------:R-:W-:-:S03]  /*52a0*/  FMUL.FTZ R2, R2, 0.5 ;  /* 0x3f00000002027820 */ /* 0x000fc60000410000 */
[----:B------:R-:W-:-:S04]  /*52b0*/  FFMA R37, -R4, R4, R37 ;  /* 0x0000000404257223 */ /* 0x000fc80000000125 */
[----:B------:R-:W-:-:S07]  /*52c0*/  FFMA R4, R37, R2, R4 ;  /* 0x0000000225047223 */ /* 0x000fce0000000004 */
.L_x_343:
[----:B------:R-:W-:Y:S05]  /*52d0*/  BSYNC.RECONVERGENT B0 ;  /* 0x0000000000007941 */ /* 0x000fea0003800200 */
.L_x_341:
        /* <DEDUP_REMOVED lines=13> */
.L_x_345:
[----:B------:R-:W-:Y:S05]  /*53b0*/  BSYNC.RECONVERGENT B3 ;  /* 0x0000000000037941 */ /* 0x000fea0003800200 */
.L_x_344:
        /* <DEDUP_REMOVED lines=9> */
.L_x_339:
[----:B------:R-:W-:Y:S05]  /*5450*/  BSYNC.RECONVERGENT B2 ;  /* 0x0000000000027941 */ /* 0x000fea0003800200 */
.L_x_298:
        /* <DEDUP_REMOVED lines=8> */
.L_x_284:
[----:B------:R-:W-:Y:S01]  /*54e0*/  UISETP.NE.AND UP0, UPT, UR5, 0x1, UPT ;  /* 0x000000010500788c */ /* 0x000fe2000bf05270 */
[----:B------:R-:W-:Y:S01]  /*54f0*/  HFMA2 R9, -RZ, RZ, 0, 0 ;  /* 0x00000000ff097431 */ /* 0x000fe200000001ff */
[----:B------:R-:W-:Y:S01]  /*5500*/  CS2R R10, SRZ ;  /* 0x00000000000a7805 */ /* 0x000fe2000001ff00 */
[----:B------:R-:W-:-:S06]  /*5510*/  UMOV UR4, URZ ;  /* 0x000000ff00047c82 */ /* 0x000fcc0008000000 */
[----:B------:R-:W-:Y:S05]  /*5520*/  BRA.U !UP0, `(.L_x_347) ;  /* 0x00000011089c7547 */ /* 0x000fea000b800000 */
[----:B------:R-:W0:Y:S01]  /*5530*/  MUFU.RCP R3, R14 ;  /* 0x0000000e00037308 */ /* 0x000e220000001000 */
[----:B------:R-:W-:Y:S01]  /*5540*/  ULOP3.LUT UR4, UR5, 0x7ffffffe, URZ, 0xc0, !UPT ;  /* 0x7ffffffe05047892 */ /* 0x000fe2000f8ec0ff */
        /* <DEDUP_REMOVED lines=12> */
.L_x_349:
[----:B------:R-:W-:Y:S05]  /*5610*/  BSYNC.RECONVERGENT B2 ;  /* 0x0000000000027941 */ /* 0x000fea0003800200 */
.L_x_348:
[----:B------:R-:W0:Y:S01]  /*5620*/  MUFU.RCP R3, R14 ;  /* 0x0000000e00037308 */ /* 0x000e220000001000 */
[----:B------:R-:W1:Y:S01]  /*5630*/  LDCU.64 UR6, c[0x0][0x3c0] ;  /* 0x00007800ff0677ac */ /* 0x000e620008000a00 */
[----:B------:R-:W-:Y:S01]  /*5640*/  FADD R5, R0, 0.5 ;  /* 0x3f00000000057421 */ /* 0x000fe20000000000 */
[----:B------:R-:W-:Y:S01]  /*5650*/  BSSY.RECONVERGENT B2, `(.L_x_350) ;  /* 0x0000010000027945 */ /* 0x000fe20003800200 */
[----:B------:R-:W2:Y:S04]  /*5660*/  LDCU UR5, c[0x0][0x3bc] ;  /* 0x00007780ff0577ac */ /* 0x000ea80008000800 */
[----:B------:R-:W3:Y:S01]  /*5670*/  FCHK P0, R5, R14 ;  /* 0x0000000e05007302 */ /* 0x000ee20000000000 */
[----:B0-----:R-:W-:Y:S01]  /*5680*/  FFMA R2, R3, -R14, 1 ;  /* 0x3f80000003027423 */ /* 0x001fe2000000080e */
[C---:B-1----:R-:W-:Y:S01]  /*5690*/  FMUL R19, R4.reuse, UR6 ;  /* 0x0000000604137c20 */ /* 0x042fe20008400000 */
[----:B------:R-:W-:-:S02]  /*56a0*/  FMUL R18, R4, UR7 ;  /* 0x0000000704127c20 */ /* 0x000fc40008400000 */
[----:B------:R-:W-:Y:S01]  /*56b0*/  FFMA R2, R3, R2, R3 ;  /* 0x0000000203027223 */ /* 0x000fe20000000003 */
[----:B--2---:R-:W-:-:S03]  /*56c0*/  FMUL R20, R4, UR5 ;  /* 0x0000000504147c20 */ /* 0x004fc60008400000 */
[----:B------:R-:W-:-:S04]  /*56d0*/  FFMA R6, R2, R5, RZ ;  /* 0x0000000502067223 */ /* 0x000fc800000000ff */
[----:B------:R-:W-:-:S04]  /*56e0*/  FFMA R3, R6, -R14, R5 ;  /* 0x8000000e06037223 */ /* 0x000fc80000000005 */
[----:B------:R-:W-:Y:S01]  /*56f0*/  FFMA R2, R2, R3, R6 ;  /* 0x0000000302027223 */ /* 0x000fe20000000006 */
[----:B---3--:R-:W-:Y:S06]  /*5700*/  @!P0 BRA `(.L_x_351) ;  /* 0x0000000000108947 */ /* 0x008fec0003800000 */
[----:B------:R-:W-:Y:S02]  /*5710*/  MOV R4, R14 ;  /* 0x0000000e00047202 */ /* 0x000fe40000000f00 */
[----:B------:R-:W-:-:S07]  /*5720*/  MOV R6, 0x5740 ;  /* 0x0000574000067802 */ /* 0x000fce0000000f00 */
[----:B------:R-:W-:Y:S05]  /*5730*/  CALL.REL.NOINC `($__internal_4_$__cuda_sm3x_div_rn_noftz_f32_slowpath) ;  /* 0x0000002000147944 */ /* 0x000fea0003c00000 */
[----:B------:R-:W-:-:S07]  /*5740*/  MOV R2, R4 ;  /* 0x0000000400027202 */ /* 0x000fce0000000f00 */
.L_x_351:
[----:B------:R-:W-:Y:S05]  /*5750*/  BSYNC.RECONVERGENT B2 ;  /* 0x0000000000027941 */ /* 0x000fea0003800200 */
.L_x_350:
[----:B------:R-:W0:Y:S01]  /*5760*/  LDCU.64 UR6, c[0x0][0x3c0] ;  /* 0x00007800ff0677ac */ /* 0x000e220008000a00 */
[----:B------:R-:W-:Y:S01]  /*5770*/  HFMA2 R11, -RZ, RZ, 0, 0 ;  /* 0x00000000ff0b7431 */ /* 0x000fe200000001ff */
[----:B------:R-:W1:Y:S01]  /*5780*/  LDCU UR5, c[0x0][0x3bc] ;  /* 0x00007780ff0577ac */ /* 0x000e620008000800 */
[----:B------:R-:W2:Y:S01]  /*5790*/  LDCU UR15, c[0x0][0x3d0] ;  /* 0x00007a00ff0f77ac */ /* 0x000ea20008000800 */
[----:B------:R-:W3:Y:S01]  /*57a0*/  LDCU UR16, c[0x0][0x3a4] ;  /* 0x00007480ff1077ac */ /* 0x000ee20008000800 */
[----:B------:R-:W4:Y:S01]  /*57b0*/  LDCU UR14, c[0x0][0x3b8] ;  /* 0x00007700ff0e77ac */ /* 0x000f220008000800 */
[C---:B0-----:R-:W-:Y:S01]  /*57c0*/  FMUL R16, R2.reuse, UR6 ;  /* 0x0000000602107c20 */ /* 0x041fe20008400000 */
[C---:B------:R-:W-:Y:S01]  /*57d0*/  FMUL R15, R2.reuse, UR7 ;  /* 0x00000007020f7c20 */ /* 0x040fe20008400000 */
[----:B------:R-:W0:Y:S01]  /*57e0*/  LDCU.64 UR18, c[0x0][0x3a8] ;  /* 0x00007500ff1277ac */ /* 0x000e220008000a00 */
[----:B-1----:R-:W-:Y:S01]  /*57f0*/  FMUL R17, R2, UR5 ;  /* 0x0000000502117c20 */ /* 0x002fe20008400000 */
[----:B------:R-:W1:Y:S01]  /*5800*/  LDCU.64 UR8, c[0x0][0x3c8] ;  /* 0x00007900ff0877ac */ /* 0x000e620008000a00 */
[----:B------:R-:W0:Y:S01]  /*5810*/  LDCU.64 UR12, c[0x0][0x3b0] ;  /* 0x00007600ff0c77ac */ /* 0x000e220008000a00 */
[----:B--234-:R-:W-:-:S05]  /*5820*/  UMOV UR5, URZ ;  /* 0x000000ff00057c82 */ /* 0x01cfca0008000000 */
.L_x_382:
[----:B------:R-:W2:Y:S01]  /*5830*/  MUFU.RCP R22, R13 ;  /* 0x0000000d00167308 */ /* 0x000ea20000001000 */
[----:B------:R-:W-:Y:S01]  /*5840*/  USHF.R.U32.HI UR6, URZ, 0x1, UR5 ;  /* 0x00000001ff067899 */ /* 0x000fe20008011605 */
[----:B------:R-:W-:Y:S05]  /*5850*/  BSSY.RECONVERGENT B2, `(.L_x_352) ;  /* 0x000000e000027945 */ /* 0x000fea0003800200 */
[----:B------:R-:W-:-:S05]  /*5860*/  I2FP.F32.U32 R3, UR6 ;  /* 0x0000000600037c45 */ /* 0x000fca0008201000 */
[----:B------:R-:W-:-:S04]  /*5870*/  FFMA R5, R3, 0.5, R12 ;  /* 0x3f00000003057823 */ /* 0x000fc8000000000c */
[----:B------:R-:W3:Y:S01]  /*5880*/  FCHK P0, R5, R13 ;  /* 0x0000000d05007302 */ /* 0x000ee20000000000 */
[----:B--2---:R-:W-:-:S04]  /*5890*/  FFMA R21, R22, -R13, 1 ;  /* 0x3f80000016157423 */ /* 0x004fc8000000080d */
[----:B------:R-:W-:-:S04]  /*58a0*/  FFMA R22, R22, R21, R22 ;  /* 0x0000001516167223 */ /* 0x000fc80000000016 */
[----:B------:R-:W-:-:S04]  /*58b0*/  FFMA R2, R22, R5, RZ ;  /* 0x0000000516027223 */ /* 0x000fc800000000ff */
[----:B------:R-:W-:-:S04]  /*58c0*/  FFMA R3, R2, -R13, R5 ;  /* 0x8000000d02037223 */ /* 0x000fc80000000005 */
[----:B------:R-:W-:Y:S01]  /*58d0*/  FFMA R22, R22, R3, R2 ;  /* 0x0000000316167223 */ /* 0x000fe20000000002 */
[----:B---3--:R-:W-:Y:S06]  /*58e0*/  @!P0 BRA `(.L_x_353) ;  /* 0x0000000000108947 */ /* 0x008fec0003800000 */
[----:B------:R-:W-:Y:S02]  /*58f0*/  MOV R4, R13 ;  /* 0x0000000d00047202 */ /* 0x000fe40000000f00 */
[----:B------:R-:W-:-:S07]  /*5900*/  MOV R6, 0x5920 ;  /* 0x0000592000067802 */ /* 0x000fce0000000f00 */
[----:B01----:R-:W-:Y:S05]  /*5910*/  CALL.REL.NOINC `($__internal_4_$__cuda_sm3x_div_rn_noftz_f32_slowpath) ;  /* 0x0000001c009c7944 */ /* 0x003fea0003c00000 */
[----:B------:R-:W-:-:S07]  /*5920*/  MOV R22, R4 ;  /* 0x0000000400167202 */ /* 0x000fce0000000f00 */
.L_x_353:
[----:B01----:R-:W-:Y:S05]  /*5930*/  BSYNC.RECONVERGENT B2 ;  /* 0x0000000000027941 */ /* 0x003fea0003800200 */
.L_x_352:
[C---:B------:R-:W-:Y:S01]  /*5940*/  FFMA R3, R22.reuse, UR9, R19 ;  /* 0x0000000916037c23 */ /* 0x040fe20008000013 */
[C---:B------:R-:W-:Y:S01]  /*5950*/  FFMA R2, R22.reuse, UR8, R20 ;  /* 0x0000000816027c23 */ /* 0x040fe20008000014 */
[----:B------:R-:W-:Y:S01]  /*5960*/  FFMA R4, R22, UR15, R18 ;  /* 0x0000000f16047c23 */ /* 0x000fe20008000012 */
[----:B------:R-:W-:Y:S01]  /*5970*/  BSSY.RECONVERGENT B0, `(.L_x_354) ;  /* 0x0000016000007945 */ /* 0x000fe20003800200 */
[----:B------:R-:W-:Y:S01]  /*5980*/  FADD R3, R3, UR13 ;  /* 0x0000000d03037e21 */ /* 0x000fe20008000000 */
[----:B------:R-:W-:Y:S01]  /*5990*/  FADD R2, R2, UR12 ;  /* 0x0000000c02027e21 */ /* 0x000fe20008000000 */
[----:B------:R-:W-:Y:S02]  /*59a0*/  FADD R4, R4, UR14 ;  /* 0x0000000e04047e21 */ /* 0x000fe40008000000 */
[----:B------:R-:W-:Y:S01]  /*59b0*/  FADD R3, R3, -UR18 ;  /* 0x8000001203037e21 */ /* 0x000fe20008000000 */
[----:B------:R-:W-:Y:S01]  /*59c0*/  FADD R21, R2, -UR16 ;  /* 0x8000001002157e21 */ /* 0x000fe20008000000 */
[----:B------:R-:W-:-:S02]  /*59d0*/  FADD R2, R4, -UR19 ;  /* 0x8000001304027e21 */ /* 0x000fc40008000000 */
[----:B------:R-:W-:-:S04]  /*59e0*/  FMUL R6, R3, R3 ;  /* 0x0000000303067220 */ /* 0x000fc80000400000 */
        /* <DEDUP_REMOVED lines=10> */
.L_x_355:
[----:B------:R-:W-:Y:S01]  /*5a90*/  FMUL.FTZ R24, R5, R4 ;  /* 0x0000000405187220 */ /* 0x000fe20000410000 */
[----:B------:R-:W-:-:S03]  /*5aa0*/  FMUL.FTZ R4, R4, 0.5 ;  /* 0x3f00000004047820 */ /* 0x000fc60000410000 */
[----:B------:R-:W-:-:S04]  /*5ab0*/  FFMA R5, -R24, R24, R5 ;  /* 0x0000001818057223 */ /* 0x000fc80000000105 */
[----:B------:R-:W-:-:S07]  /*5ac0*/  FFMA R24, R5, R4, R24 ;  /* 0x0000000405187223 */ /* 0x000fce0000000018 */
.L_x_356:
[----:B------:R-:W-:Y:S05]  /*5ad0*/  BSYNC.RECONVERGENT B0 ;  /* 0x0000000000007941 */ /* 0x000fea0003800200 */
.L_x_354:
        /* <DEDUP_REMOVED lines=14> */
.L_x_358:
[----:B------:R-:W-:Y:S05]  /*5bc0*/  BSYNC.RECONVERGENT B2 ;  /* 0x0000000000027941 */ /* 0x000fea0003800200 */
.L_x_357:
        /* <DEDUP_REMOVED lines=14> */
.L_x_360:
[----:B------:R-:W-:Y:S05]  /*5cb0*/  BSYNC.RECONVERGENT B2 ;  /* 0x0000000000027941 */ /* 0x000fea0003800200 */
.L_x_359:
        /* <DEDUP_REMOVED lines=13> */
.L_x_362:
[----:B------:R-:W-:Y:S05]  /*5d90*/  BSYNC.RECONVERGENT B2 ;  /* 0x0000000000027941 */ /* 0x000fea0003800200 */
.L_x_361:
        /* <DEDUP_REMOVED lines=12> */
.L_x_364:
[----:B------:R-:W-:Y:S01]  /*5e60*/  FMUL.FTZ R4, R5, R2 ;  /* 0x0000000205047220 */ /* 0x000fe20000410000 */
[----:B------:R-:W-:-:S03]  /*5e70*/  FMUL.FTZ R2, R2, 0.5 ;  /* 0x3f00000002027820 */ /* 0x000fc60000410000 */
[----:B------:R-:W-:-:S04]  /*5e80*/  FFMA R3, -R4, R4, R5 ;  /* 0x0000000404037223 */ /* 0x000fc80000000105 */
[----:B------:R-:W-:-:S07]  /*5e90*/  FFMA R4, R3, R2, R4 ;  /* 0x0000000203047223 */ /* 0x000fce0000000004 */
.L_x_365:
[----:B------:R-:W-:Y:S05]  /*5ea0*/  BSYNC.RECONVERGENT B0 ;  /* 0x0000000000007941 */ /* 0x000fea0003800200 */
.L_x_363:
        /* <DEDUP_REMOVED lines=13> */
.L_x_367:
[----:B------:R-:W-:Y:S05]  /*5f80*/  BSYNC.RECONVERGENT B2 ;  /* 0x0000000000027941 */ /* 0x000fea0003800200 */
.L_x_366:
[C---:B------:R-:W-:Y:S01]  /*5f90*/  FFMA R4, R22.reuse, UR9, R16 ;  /* 0x0000000916047c23 */ /* 0x040fe20008000010 */
[C---:B------:R-:W-:Y:S01]  /*5fa0*/  FFMA R3, R22.reuse, UR8, R17 ;  /* 0x0000000816037c23 */ /* 0x040fe20008000011 */
[----:B------:R-:W-:Y:S01]  /*5fb0*/  FFMA R22, R22, UR15, R15 ;  /* 0x0000000f16167c23 */ /* 0x000fe2000800000f */
[----:B------:R-:W-:Y:S01]  /*5fc0*/  FADD R2, R2, 1 ;  /* 0x3f80000002027421 */ /* 0x000fe20000000000 */
[----:B------:R-:W-:Y:S01]  /*5fd0*/  FADD R4, R4, UR13 ;  /* 0x0000000d04047e21 */ /* 0x000fe20008000000 */
[----:B------:R-:W-:Y:S01]  /*5fe0*/  FADD R24, R3, UR12 ;  /* 0x0000000c03187e21 */ /* 0x000fe20008000000 */
[----:B------:R-:W-:Y:S01]  /*5ff0*/  FADD R22, R22, UR14 ;  /* 0x0000000e16167e21 */ /* 0x000fe20008000000 */
[----:B------:R-:W-:Y:S01]  /*6000*/  BSSY.RECONVERGENT B0, `(.L_x_368) ;  /* 0x000001f000007945 */ /* 0x000fe20003800200 */
[----:B------:R-:W-:Y:S01]  /*6010*/  FADD R3, R4, -UR18 ;  /* 0x8000001204037e21 */ /* 0x000fe20008000000 */
[----:B------:R-:W-:Y:S01]  /*6020*/  FADD R24, R24, -UR16 ;  /* 0x8000001018187e21 */ /* 0x000fe20008000000 */
[----:B------:R-:W-:Y:S01]  /*6030*/  FMUL R4, R2, 0.5 ;  /* 0x3f00000002047820 */ /* 0x000fe20000400000 */
[----:B------:R-:W-:Y:S01]  /*6040*/  FADD R2, R22, -UR19 ;  /* 0x8000001316027e21 */ /* 0x000fe20008000000 */
[----:B------:R-:W-:-:S04]  /*6050*/  FMUL R5, R3, R3 ;  /* 0x0000000303057220 */ /* 0x000fc80000400000 */
[----:B------:R-:W-:Y:S01]  /*6060*/  FFMA R21, R24, R24, R5 ;  /* 0x0000001818157223 */ /* 0x000fe20000000005 */
[----:B------:R-:W-:-:S03]  /*6070*/  FADD R5, -R4, 1 ;  /* 0x3f80000004057421 */ /* 0x000fc60000000100 */
[----:B------:R-:W-:Y:S01]  /*6080*/  FFMA R22, R2, R2, R21 ;  /* 0x0000000202167223 */ /* 0x000fe20000000015 */
[C-C-:B------:R-:W-:Y:S01]  /*6090*/  FFMA R6, R4.reuse, 0.5, R5.reuse ;  /* 0x3f00000004067823 */ /* 0x140fe20000000005 */
[C-C-:B------:R-:W-:Y:S01]  /*60a0*/  FFMA R21, R4.reuse, 0.69999998807907104492, R5.reuse ;  /* 0x3f33333304157823 */ /* 0x140fe20000000005 */
[----:B------:R-:W-:Y:S01]  /*60b0*/  FADD R4, R4, R5 ;  /* 0x0000000504047221 */ /* 0x000fe20000000000 */
[----:B------:R0:W1:Y:S01]  /*60c0*/  MUFU.RSQ R25, R22 ;  /* 0x0000001600197308 */ /* 0x0000620000001400 */
[----:B------:R-:W-:Y:S01]  /*60d0*/  IADD3 R23, PT, PT, R22, -0xd000000, RZ ;  /* 0xf300000016177810 */ /* 0x000fe20007ffe0ff */
[----:B------:R-:W-:Y:S01]  /*60e0*/  FADD R6, RZ, R6 ;  /* 0x00000006ff067221 */ /* 0x000fe20000000000 */
[----:B------:R-:W-:Y:S01]  /*60f0*/  FADD R21, RZ, R21 ;  /* 0x00000015ff157221 */ /* 0x000fe20000000000 */
[----:B------:R-:W-:Y:S01]  /*6100*/  FADD R4, RZ, R4 ;  /* 0x00000004ff047221 */ /* 0x000fe20000000000 */
[----:B------:R-:W-:Y:S01]  /*6110*/  ISETP.GT.U32.AND P0, PT, R23, 0x727fffff, PT ;  /* 0x727fffff1700780c */ /* 0x000fe20003f04070 */
[----:B------:R-:W-:Y:S01]  /*6120*/  FADD R11, R6, R11 ;  /* 0x0000000b060b7221 */ /* 0x000fe20000000000 */
[----:B------:R-:W-:Y:S01]  /*6130*/  FADD R10, R21, R10 ;  /* 0x0000000a150a7221 */ /* 0x000fe20000000000 */
[----:B------:R-:W-:-:S10]  /*6140*/  FADD R9, R4, R9 ;  /* 0x0000000904097221 */ /* 0x000fd40000000000 */
[----:B01----:R-:W-:Y:S05]  /*6150*/  @!P0 BRA `(.L_x_369) ;  /* 0x0000000000148947 */ /* 0x003fea0003800000 */
[----:B------:R-:W-:Y:S02]  /*6160*/  MOV R5, R22 ;  /* 0x0000001600057202 */ /* 0x000fe40000000f00 */
[----:B------:R-:W-:-:S07]  /*6170*/  MOV R4, 0x6190 ;  /* 0x0000619000047802 */ /* 0x000fce0000000f00 */
[----:B------:R-:W-:Y:S05]  /*6180*/  CALL.REL.NOINC `($__internal_3_$__cuda_sm20_sqrt_rn_f32_slowpath) ;  /* 0x00000014002c7944 */ /* 0x000fea0003c00000 */
[----:B------:R-:W-:Y:S01]  /*6190*/  MOV R23, R46 ;  /* 0x0000002e00177202 */ /* 0x000fe20000000f00 */
[----:B------:R-:W-:Y:S06]  /*61a0*/  BRA `(.L_x_370) ;  /* 0x0000000000107947 */ /* 0x000fec0003800000 */
.L_x_369:
[----:B------:R-:W-:Y:S01]  /*61b0*/  FMUL.FTZ R23, R22, R25 ;  /* 0x0000001916177220 */ /* 0x000fe20000410000 */
[----:B------:R-:W-:-:S03]  /*61c0*/  FMUL.FTZ R5, R25, 0.5 ;  /* 0x3f00000019057820 */ /* 0x000fc60000410000 */
[----:B------:R-:W-:-:S04]  /*61d0*/  FFMA R4, -R23, R23, R22 ;  /* 0x0000001717047223 */ /* 0x000fc80000000116 */
[----:B------:R-:W-:-:S07]  /*61e0*/  FFMA R23, R4, R5, R23 ;  /* 0x0000000504177223 */ /* 0x000fce0000000017 */
.L_x_370:
[----:B------:R-:W-:Y:S05]  /*61f0*/  BSYNC.RECONVERGENT B0 ;  /* 0x0000000000007941 */ /* 0x000fea0003800200 */
.L_x_368:
        /* <DEDUP_REMOVED lines=14> */
.L_x_372:
[----:B------:R-:W-:Y:S05]  /*62e0*/  BSYNC.RECONVERGENT B2 ;  /* 0x0000000000027941 */ /* 0x000fea0003800200 */
.L_x_371:
        /* <DEDUP_REMOVED lines=14> */
.L_x_374:
[----:B------:R-:W-:Y:S05]  /*63d0*/  BSYNC.RECONVERGENT B2 ;  /* 0x0000000000027941 */ /* 0x000fea0003800200 */
.L_x_373:
        /* <DEDUP_REMOVED lines=13> */
.L_x_376:
[----:B------:R-:W-:Y:S05]  /*64b0*/  BSYNC.RECONVERGENT B2 ;  /* 0x0000000000027941 */ /* 0x000fea0003800200 */
.L_x_375:
        /* <DEDUP_REMOVED lines=12> */
.L_x_378:
[----:B------:R-:W-:Y:S01]  /*6580*/  FMUL.FTZ R4, R5, R2 ;  /* 0x0000000205047220 */ /* 0x000fe20000410000 */
[----:B------:R-:W-:-:S03]  /*6590*/  FMUL.FTZ R2, R2, 0.5 ;  /* 0x3f00000002027820 */ /* 0x000fc60000410000 */
[----:B------:R-:W-:-:S04]  /*65a0*/  FFMA R3, -R4, R4, R5 ;  /* 0x0000000404037223 */ /* 0x000fc80000000105 */
[----:B------:R-:W-:-:S07]  /*65b0*/  FFMA R4, R3, R2, R4 ;  /* 0x0000000203047223 */ /* 0x000fce0000000004 */
.L_x_379:
[----:B------:R-:W-:Y:S05]  /*65c0*/  BSYNC.RECONVERGENT B0 ;  /* 0x0000000000007941 */ /* 0x000fea0003800200 */
.L_x_377:
        /* <DEDUP_REMOVED lines=13> */
.L_x_381:
[----:B------:R-:W-:Y:S05]  /*66a0*/  BSYNC.RECONVERGENT B2 ;  /* 0x0000000000027941 */ /* 0x000fea0003800200 */
.L_x_380:
[----:B------:R-:W-:Y:S01]  /*66b0*/  FADD R2, R2, 1 ;  /* 0x3f80000002027421 */ /* 0x000fe20000000000 */
[----:B------:R-:W-:-:S03]  /*66c0*/  UIADD3 UR5, UPT, UPT, UR5, 0x2, URZ ;  /* 0x0000000205057890 */ /* 0x000fc6000fffe0ff */
[----:B------:R-:W-:Y:S01]  /*66d0*/  FMUL R2, R2, 0.5 ;  /* 0x3f00000002027820 */ /* 0x000fe20000400000 */
[----:B------:R-:W-:-:S03]  /*66e0*/  UISETP.NE.AND UP0, UPT, UR5, UR4, UPT ;  /* 0x000000040500728c */ /* 0x000fc6000bf05270 */
[----:B------:R-:W-:-:S04]  /*66f0*/  FADD R3, -R2, 1 ;  /* 0x3f80000002037421 */ /* 0x000fc80000000100 */
[C-C-:B------:R-:W-:Y:S01]  /*6700*/  FFMA R4, R2.reuse, 0.5, R3.reuse ;  /* 0x3f00000002047823 */ /* 0x140fe20000000003 */
[C-C-:B------:R-:W-:Y:S01]  /*6710*/  FFMA R5, R2.reuse, 0.69999998807907104492, R3.reuse ;  /* 0x3f33333302057823 */ /* 0x140fe20000000003 */
[----:B------:R-:W-:Y:S02]  /*6720*/  FADD R2, R2, R3 ;  /* 0x0000000302027221 */ /* 0x000fe40000000000 */
[----:B------:R-:W-:Y:S01]  /*6730*/  FADD R4, RZ, R4 ;  /* 0x00000004ff047221 */ /* 0x000fe20000000000 */
[----:B------:R-:W-:Y:S01]  /*6740*/  FADD R5, RZ, R5 ;  /* 0x00000005ff057221 */ /* 0x000fe20000000000 */
[----:B------:R-:W-:Y:S02]  /*6750*/  FADD R2, RZ, R2 ;  /* 0x00000002ff027221 */ /* 0x000fe40000000000 */
[----:B------:R-:W-:Y:S01]  /*6760*/  FADD R11, R11, R4 ;  /* 0x000000040b0b7221 */ /* 0x000fe20000000000 */
[----:B------:R-:W-:Y:S01]  /*6770*/  FADD R10, R10, R5 ;  /* 0x000000050a0a7221 */ /* 0x000fe20000000000 */
[----:B------:R-:W-:Y:S01]  /*6780*/  FADD R9, R9, R2 ;  /* 0x0000000209097221 */ /* 0x000fe20000000000 */
[----:B------:R-:W-:Y:S06]  /*6790*/  BRA.U UP0, `(.L_x_382) ;  /* 0xfffffff100247547 */ /* 0x000fec000b83ffff */
.L_x_347:
[----:B------:R-:W0:Y:S02]  /*67a0*/  LDCU UR5, c[0x0][0x3e0] ;  /* 0x00007c00ff0577ac */ /* 0x000e240008000800 */
[----:B0-----:R-:W-:-:S04]  /*67b0*/  ULOP3.LUT UR5, UR5, 0x1, URZ, 0xc0, !UPT ;  /* 0x0000000105057892 */ /* 0x001fc8000f8ec0ff */
[----:B------:R-:W-:-:S09]  /*67c0*/  UISETP.NE.U32.AND UP0, UPT, UR5, 0x1, UPT ;  /* 0x000000010500788c */ /* 0x000fd2000bf05070 */
[----:B------:R-:W-:Y:S05]  /*67d0*/  BRA.U UP0, `(.L_x_206) ;  /* 0x0000000900647547 */ /* 0x000fea000b800000 */
[----:B------:R-:W0:Y:S01]  /*67e0*/  MUFU.RCP R3, R14 ;  /* 0x0000000e00037308 */ /* 0x000e220000001000 */
[----:B------:R-:W-:Y:S01]  /*67f0*/  USHF.R.U32.HI UR4, URZ, 0x1, UR4 ;  /* 0x00000001ff047899 */ /* 0x000fe20008011604 */
[----:B------:R-:W-:Y:S06]  /*6800*/  BSSY.RECONVERGENT B2, `(.L_x_383) ;  /* 0x000000e000027945 */ /* 0x000fec0003800200 */
        /* <DEDUP_REMOVED lines=13> */
.L_x_384:
[----:B------:R-:W-:Y:S05]  /*68e0*/  BSYNC.RECONVERGENT B2 ;  /* 0x0000000000027941 */ /* 0x000fea0003800200 */
.L_x_383:
        /* <DEDUP_REMOVED lines=14> */
.L_x_386:
[----:B------:R-:W-:Y:S05]  /*69d0*/  BSYNC.RECONVERGENT B2 ;  /* 0x0000000000027941 */ /* 0x000fea0003800200 */
.L_x_385:
        /* <DEDUP_REMOVED lines=29> */
.L_x_388:
[----:B------:R-:W-:Y:S01]  /*6bb0*/  FMUL.FTZ R13, R5, R4 ;  /* 0x00000004050d7220 */ /* 0x000fe20000410000 */
[----:B------:R-:W-:-:S03]  /*6bc0*/  FMUL.FTZ R3, R4, 0.5 ;  /* 0x3f00000004037820 */ /* 0x000fc60000410000 */
[----:B------:R-:W-:-:S04]  /*6bd0*/  FFMA R4, -R13, R13, R5 ;  /* 0x0000000d0d047223 */ /* 0x000fc80000000105 */
[----:B------:R-:W-:-:S07]  /*6be0*/  FFMA R13, R4, R3, R13 ;  /* 0x00000003040d7223 */ /* 0x000fce000000000d */
.L_x_389:
[----:B------:R-:W-:Y:S05]  /*6bf0*/  BSYNC.RECONVERGENT B0 ;  /* 0x0000000000007941 */ /* 0x000fea0003800200 */
.L_x_387:
        /* <DEDUP_REMOVED lines=14> */
.L_x_391:
[----:B------:R-:W-:Y:S05]  /*6ce0*/  BSYNC.RECONVERGENT B2 ;  /* 0x0000000000027941 */ /* 0x000fea0003800200 */
.L_x_390:
        /* <DEDUP_REMOVED lines=14> */
.L_x_393:
[----:B------:R-:W-:Y:S05]  /*6dd0*/  BSYNC.RECONVERGENT B2 ;  /* 0x0000000000027941 */ /* 0x000fea0003800200 */
.L_x_392:
        /* <DEDUP_REMOVED lines=13> */
.L_x_395:
[----:B------:R-:W-:Y:S05]  /*6eb0*/  BSYNC.RECONVERGENT B2 ;  /* 0x0000000000027941 */ /* 0x000fea0003800200 */
.L_x_394:
        /* <DEDUP_REMOVED lines=12> */
.L_x_397:
[----:B------:R-:W-:Y:S01]  /*6f80*/  FMUL.FTZ R4, R5, R0 ;  /* 0x0000000005047220 */ /* 0x000fe20000410000 */
[----:B------:R-:W-:-:S03]  /*6f90*/  FMUL.FTZ R0, R0, 0.5 ;  /* 0x3f00000000007820 */ /* 0x000fc60000410000 */
[----:B------:R-:W-:-:S04]  /*6fa0*/  FFMA R5, -R4, R4, R5 ;  /* 0x0000000404057223 */ /* 0x000fc80000000105 */
[----:B------:R-:W-:-:S07]  /*6fb0*/  FFMA R4, R5, R0, R4 ;  /* 0x0000000005047223 */ /* 0x000fce0000000004 */
.L_x_398:
[----:B------:R-:W-:Y:S05]  /*6fc0*/  BSYNC.RECONVERGENT B0 ;  /* 0x0000000000007941 */ /* 0x000fea0003800200 */
.L_x_396:
        /* <DEDUP_REMOVED lines=13> */
.L_x_400:
[----:B------:R-:W-:Y:S05]  /*70a0*/  BSYNC.RECONVERGENT B2 ;  /* 0x0000000000027941 */ /* 0x000fea0003800200 */
.L_x_399:
[----:B------:R-:W-:-:S04]  /*70b0*/  FADD R0, R0, 1 ;  /* 0x3f80000000007421 */ /* 0x000fc80000000000 */
[----:B------:R-:W-:-:S04]  /*70c0*/  FMUL R0, R0, 0.5 ;  /* 0x3f00000000007820 */ /* 0x000fc80000400000 */
        /* <DEDUP_REMOVED lines=9> */
[----:B------:R-:W-:-:S07]  /*7160*/  FADD R9, R9, R0 ;  /* 0x0000000009097221 */ /* 0x000fce0000000000 */
.L_x_206:
[----:B------:R-:W0:Y:S02]  /*7170*/  LDCU UR4, c[0x0][0x3e0] ;  /* 0x00007c00ff0477ac */ /* 0x000e240008000800 */
[----:B0-----:R-:W-:-:S04]  /*7180*/  I2FP.F32.S32 R0, UR4 ;  /* 0x0000000400007c45 */ /* 0x001fc80008201400 */
[----:B------:R-:W-:-:S04]  /*7190*/  IADD3 R2, PT, PT, R0, 0x1800000, RZ ;  /* 0x0180000000027810 */ /* 0x000fc80007ffe0ff */
[----:B------:R-:W-:-:S04]  /*71a0*/  LOP3.LUT R2, R2, 0x7f800000, RZ, 0xc0, !PT ;  /* 0x7f80000002027812 */ /* 0x000fc800078ec0ff */
[----:B------:R-:W-:-:S13]  /*71b0*/  ISETP.GT.U32.AND P0, PT, R2, 0x1ffffff, PT ;  /* 0x01ffffff0200780c */ /* 0x000fda0003f04070 */
[----:B------:R-:W-:Y:S05]  /*71c0*/  @P0 BRA `(.L_x_401) ;  /* 0x00000000000c0947 */ /* 0x000fea0003800000 */
[----:B------:R-:W-:-:S07]  /*71d0*/  MOV R14, 0x71f0 ;  /* 0x000071f0000e7802 */ /* 0x000fce0000000f00 */
[----:B------:R-:W-:Y:S05]  /*71e0*/  CALL.REL.NOINC `($__internal_2_$__cuda_sm20_rcp_rn_f32_slowpath) ;  /* 0x0000000000407944 */ /* 0x000fea0003c00000 */
[----:B------:R-:W-:Y:S05]  /*71f0*/  BRA `(.L_x_402) ;  /* 0x0000000000107947 */ /* 0x000fea0003800000 */
.L_x_401:
[----:B------:R-:W0:Y:S02]  /*7200*/  MUFU.RCP R3, R0 ;  /* 0x0000000000037308 */ /* 0x000e240000001000 */
[----:B0-----:R-:W-:-:S04]  /*7210*/  FFMA R2, R0, R3, -1 ;  /* 0xbf80000000027423 */ /* 0x001fc80000000003 */
[----:B------:R-:W-:-:S04]  /*7220*/  FADD.FTZ R2, -R2, -RZ ;  /* 0x800000ff02027221 */ /* 0x000fc80000010100 */
[----:B------:R-:W-:-:S07]  /*7230*/  FFMA R4, R3, R2, R3 ;  /* 0x0000000203047223 */ /* 0x000fce0000000003 */
.L_x_402:
[----:B------:R-:W0:Y:S01]  /*7240*/  LDC.64 R2, c[0x0][0x380] ;  /* 0x0000e000ff027b82 */ /* 0x000e220000000a00 */
[----:B------:R-:W1:Y:S01]  /*7250*/  LDCU UR4, c[0x0][0x3d4] ;  /* 0x00007a80ff0477ac */ /* 0x000e620008000800 */
[C---:B------:R-:W-:Y:S01]  /*7260*/  FMUL R11, R4.reuse, R11 ;  /* 0x0000000b040b7220 */ /* 0x040fe20000400000 */
[C---:B------:R-:W-:Y:S01]  /*7270*/  FMUL R5, R4.reuse, R10 ;  /* 0x0000000a04057220 */ /* 0x040fe20000400000 */
[----:B------:R-:W-:Y:S01]  /*7280*/  FMUL R9, R4, R9 ;  /* 0x0000000904097220 */ /* 0x000fe20000400000 */
[----:B-1----:R-:W-:-:S04]  /*7290*/  IMAD R7, R7, UR4, R8 ;  /* 0x0000000407077c24 */ /* 0x002fc8000f8e0208 */
[----:B0-----:R-:W-:-:S05]  /*72a0*/  IMAD.WIDE R2, R7, 0xc, R2 ;  /* 0x0000000c07027825 */ /* 0x001fca00078e0202 */
[----:B------:R-:W-:Y:S04]  /*72b0*/  STG.E desc[UR10][R2.64], R11 ;  /* 0x0000000b02007986 */ /* 0x000fe8000c10190a */
[----:B------:R-:W-:Y:S04]  /*72c0*/  STG.E desc[UR10][R2.64+0x4], R5 ;  /* 0x0000040502007986 */ /* 0x000fe8000c10190a */
[----:B------:R-:W-:Y:S01]  /*72d0*/  STG.E desc[UR10][R2.64+0x8], R9 ;  /* 0x0000080902007986 */ /* 0x000fe2000c10190a */
[----:B------:R-:W-:Y:S05]  /*72e0*/  EXIT ;  /* 0x000000000000794d */ /* 0x000fea0003800000 */
        .weak           $__internal_2_$__cuda_sm20_rcp_rn_f32_slowpath
        .type           $__internal_2_$__cuda_sm20_rcp_rn_f32_slowpath,@function
        .size           $__internal_2_$__cuda_sm20_rcp_rn_f32_slowpath,($__internal_3_$__cuda_sm20_sqrt_rn_f32_slowpath - $__internal_2_$__cuda_sm20_rcp_rn_f32_slowpath)
$__internal_2_$__cuda_sm20_rcp_rn_f32_slowpath:
[----:B------:R-:W-:-:S04]  /*72f0*/  SHF.L.U32 R2, R0, 0x1, RZ ;  /* 0x0000000100027819 */ /* 0x000fc800000006ff */
[----:B------:R-:W-:-:S04]  /*7300*/  SHF.R.U32.HI R2, RZ, 0x18, R2 ;  /* 0x00000018ff027819 */ /* 0x000fc80000011602 */
[----:B------:R-:W-:-:S13]  /*7310*/  ISETP.NE.U32.AND P0, PT, R2, RZ, PT ;  /* 0x000000ff0200720c */ /* 0x000fda0003f05070 */
[----:B------:R-:W-:Y:S05]  /*7320*/  @P0 BRA `(.L_x_403) ;  /* 0x00000000002c0947 */ /* 0x000fea0003800000 */
[----:B------:R-:W-:-:S04]  /*7330*/  SHF.L.U32 R2, R0, 0x1, RZ ;  /* 0x0000000100027819 */ /* 0x000fc800000006ff */
[----:B------:R-:W-:-:S13]  /*7340*/  ISETP.NE.AND P0, PT, R2, RZ, PT ;  /* 0x000000ff0200720c */ /* 0x000fda0003f05270 */
[----:B------:R2:W3:Y:S01]  /*7350*/  @!P0 MUFU.RCP R2, R0 ;  /* 0x0000000000028308 */ /* 0x0004e20000001000 */
[----:B------:R-:W-:Y:S05]  /*7360*/  @!P0 BRA `(.L_x_404) ;  /* 0x0000000000a48947 */ /* 0x000fea0003800000 */
[----:B------:R-:W-:-:S04]  /*7370*/  FFMA R3, R0, 1.84467440737095516160e+19, RZ ;  /* 0x5f80000000037823 */ /* 0x000fc800000000ff */
[----:B--2---:R-:W3:Y:S02]  /*7380*/  MUFU.RCP R0, R3 ;  /* 0x0000000300007308 */ /* 0x004ee40000001000 */
[----:B---3--:R-:W-:-:S04]  /*7390*/  FFMA R2, R3, R0, -1 ;  /* 0xbf80000003027423 */ /* 0x008fc80000000000 */
[----:B------:R-:W-:-:S04]  /*73a0*/  FADD.FTZ R5, -R2, -RZ ;  /* 0x800000ff02057221 */ /* 0x000fc80000010100 */
[----:B------:R-:W-:-:S04]  /*73b0*/  FFMA R0, R0, R5, R0 ;  /* 0x0000000500007223 */ /* 0x000fc80000000000 */
[----:B------:R-:W-:Y:S01]  /*73c0*/  FFMA R2, R0, 1.84467440737095516160e+19, RZ ;  /* 0x5f80000000027823 */ /* 0x000fe200000000ff */
[----:B------:R-:W-:Y:S06]  /*73d0*/  BRA `(.L_x_404) ;  /* 0x0000000000887947 */ /* 0x000fec0003800000 */
.L_x_403:
[----:B------:R-:W-:-:S04]  /*73e0*/  IADD3 R3, PT, PT, R2, -0xfd, RZ ;  /* 0xffffff0302037810 */ /* 0x000fc80007ffe0ff */
[----:B------:R-:W-:-:S13]  /*73f0*/  ISETP.GT.U32.AND P0, PT, R3, 0x1, PT ;  /* 0x000000010300780c */ /* 0x000fda0003f04070 */
[----:B------:R-:W-:Y:S05]  /*7400*/  @P0 BRA `(.L_x_405) ;  /* 0x0000000000780947 */ /* 0x000fea0003800000 */
[----:B------:R-:W-:Y:S01]  /*7410*/  LOP3.LUT R4, R0, 0x7fffff, RZ, 0xc0, !PT ;  /* 0x007fffff00047812 */ /* 0x000fe200078ec0ff */
[----:B------:R-:W-:-:S03]  /*7420*/  HFMA2 R16, -RZ, RZ, 0, 1.78813934326171875e-07 ;  /* 0x00000003ff107431 */ /* 0x000fc600000001ff */
[----:B------:R-:W-:-:S04]  /*7430*/  LOP3.LUT R4, R4, 0x3f800000, RZ, 0xfc, !PT ;  /* 0x3f80000004047812 */ /* 0x000fc800078efcff */
[----:B------:R-:W0:Y:S01]  /*7440*/  MUFU.RCP R5, R4 ;  /* 0x0000000400057308 */ /* 0x000e220000001000 */
[----:B------:R-:W-:Y:S01]  /*7450*/  SHF.L.U32 R15, R16, R3, RZ ;  /* 0x00000003100f7219 */ /* 0x000fe200000006ff */
[----:B0-----:R-:W-:-:S04]  /*7460*/  FFMA R6, R4, R5, -1 ;  /* 0xbf80000004067423 */ /* 0x001fc80000000005 */
[----:B------:R-:W-:-:S04]  /*7470*/  FADD.FTZ R6, -R6, -RZ ;  /* 0x800000ff06067221 */ /* 0x000fc80000010100 */
[CCC-:B------:R-:W-:Y:S01]  /*7480*/  FFMA.RM R12, R5.reuse, R6.reuse, R5.reuse ;  /* 0x00000006050c7223 */ /* 0x1c0fe20000004005 */
[----:B------:R-:W-:-:S04]  /*7490*/  FFMA.RP R13, R5, R6, R5 ;  /* 0x00000006050d7223 */ /* 0x000fc80000008005 */
[C---:B------:R-:W-:Y:S02]  /*74a0*/  LOP3.LUT R5, R12.reuse, 0x7fffff, RZ, 0xc0, !PT ;  /* 0x007fffff0c057812 */ /* 0x040fe400078ec0ff */
[----:B------:R-:W-:Y:S02]  /*74b0*/  FSETP.NEU.FTZ.AND P0, PT, R12, R13, PT ;  /* 0x0000000d0c00720b */ /* 0x000fe40003f1d000 */
[----:B------:R-:W-:Y:S02]  /*74c0*/  LOP3.LUT R6, R5, 0x800000, RZ, 0xfc, !PT ;  /* 0x0080000005067812 */ /* 0x000fe400078efcff */
[----:B------:R-:W-:Y:S02]  /*74d0*/  SEL R5, RZ, 0xffffffff, !P0 ;  /* 0xffffffffff057807 */ /* 0x000fe40004000000 */
[----:B------:R-:W-:Y:S02]  /*74e0*/  LOP3.LUT R4, R15, R6, RZ, 0xc0, !PT ;  /* 0x000000060f047212 */ /* 0x000fe400078ec0ff */
[----:B------:R-:W-:-:S02]  /*74f0*/  IADD3 R5, PT, PT, -R5, RZ, RZ ;  /* 0x000000ff05057210 */ /* 0x000fc40007ffe1ff */
[-C--:B------:R-:W-:Y:S02]  /*7500*/  SHF.R.U32.HI R4, RZ, R3.reuse, R4 ;  /* 0x00000003ff047219 */ /* 0x080fe40000011604 */
[----:B------:R-:W-:Y:S02]  /*7510*/  LOP3.LUT P1, RZ, R5, R3, R6, 0xf8, !PT ;  /* 0x0000000305ff7212 */ /* 0x000fe4000782f806 */
[C---:B------:R-:W-:Y:S02]  /*7520*/  LOP3.LUT P0, RZ, R4.reuse, 0x1, RZ, 0xc0, !PT ;  /* 0x0000000104ff7812 */ /* 0x040fe4000780c0ff */
[----:B------:R-:W-:-:S04]  /*7530*/  LOP3.LUT P2, RZ, R4, 0x2, RZ, 0xc0, !PT ;  /* 0x0000000204ff7812 */ /* 0x000fc8000784c0ff */
[----:B------:R-:W-:Y:S02]  /*7540*/  PLOP3.LUT P0, PT, P0, P1, P2, 0xe0, 0x0 ;  /* 0x000000000000781c */ /* 0x000fe40000703c20 */
[----:B------:R-:W-:Y:S02]  /*7550*/  LOP3.LUT P1, RZ, R0, 0x7fffff, RZ, 0xc0, !PT ;  /* 0x007fffff00ff7812 */ /* 0x000fe4000782c0ff */
[----:B------:R-:W-:-:S04]  /*7560*/  SEL R3, RZ, 0x1, !P0 ;  /* 0x00000001ff037807 */ /* 0x000fc80004000000 */
[----:B------:R-:W-:-:S04]  /*7570*/  IADD3 R3, PT, PT, -R3, RZ, RZ ;  /* 0x000000ff03037210 */ /* 0x000fc80007ffe1ff */
[----:B------:R-:W-:Y:S02]  /*7580*/  ISETP.GE.AND P0, PT, R3, RZ, PT ;  /* 0x000000ff0300720c */ /* 0x000fe40003f06270 */
[----:B------:R-:W-:-:S04]  /*7590*/  IADD3 R3, PT, PT, R2, -0xfc, RZ ;  /* 0xffffff0402037810 */ /* 0x000fc80007ffe0ff */
[----:B------:R-:W-:-:S07]  /*75a0*/  SHF.R.U32.HI R3, RZ, R3, R6 ;  /* 0x00000003ff037219 */ /* 0x000fce0000011606 */
[----:B------:R-:W-:-:S04]  /*75b0*/  @!P0 IADD3 R3, PT, PT, R3, 0x1, RZ ;  /* 0x0000000103038810 */ /* 0x000fc80007ffe0ff */
[----:B------:R-:W-:-:S04]  /*75c0*/  @!P1 SHF.L.U32 R3, R3, 0x1, RZ ;  /* 0x0000000103039819 */ /* 0x000fc800000006ff */
[----:B------:R-:W-:Y:S01]  /*75d0*/  LOP3.LUT R2, R3, 0x80000000, R0, 0xf8, !PT ;  /* 0x8000000003027812 */ /* 0x000fe200078ef800 */
[----:B------:R-:W-:Y:S06]  /*75e0*/  BRA `(.L_x_404) ;  /* 0x0000000000047947 */ /* 0x000fec0003800000 */
.L_x_405:
[----:B------:R0:W1:Y:S02]  /*75f0*/  MUFU.RCP R2, R0 ;  /* 0x0000000000027308 */ /* 0x0000640000001000 */
.L_x_404:
[----:B-1-3--:R-:W-:Y:S02]  /*7600*/  MOV R4, R2 ;  /* 0x0000000200047202 */ /* 0x00afe40000000f00 */
[----:B------:R-:W-:Y:S02]  /*7610*/  MOV R2, R14 ;  /* 0x0000000e00027202 */ /* 0x000fe40000000f00 */
[----:B------:R-:W-:-:S04]  /*7620*/  MOV R3, 0x0 ;  /* 0x0000000000037802 */ /* 0x000fc80000000f00 */
[----:B0-2---:R-:W-:Y:S05]  /*7630*/  RET.REL.NODEC R2 `(_Z13render_kernelP6float3P9GPUSphereiP8GPULighti9GPUCameraiiii) ;  /* 0xffffff8802707950 */ /* 0x005fea0003c3ffff */
        .weak           $__internal_3_$__cuda_sm20_sqrt_rn_f32_slowpath
        .type           $__internal_3_$__cuda_sm20_sqrt_rn_f32_slowpath,@function
        .size           $__internal_3_$__cuda_sm20_sqrt_rn_f32_slowpath,($__internal_4_$__cuda_sm3x_div_rn_noftz_f32_slowpath - $__internal_3_$__cuda_sm20_sqrt_rn_f32_slowpath)
$__internal_3_$__cuda_sm20_sqrt_rn_f32_slowpath:
        /* <DEDUP_REMOVED lines=10> */
[----:B------:R-:W-:-:S04]  /*76e0*/  @P1 FFMA R48, R5, 1.84467440737095516160e+19, RZ ;  /* 0x5f80000005301823 */ /* 0x000fc800000000ff */
[----:B------:R-:W0:Y:S02]  /*76f0*/  @P1 MUFU.RSQ R47, R48 ;  /* 0x00000030002f1308 */ /* 0x000e240000001400 */
[----:B0-----:R-:W-:Y:S01]  /*7700*/  @P1 FMUL.FTZ R46, R48, R47 ;  /* 0x0000002f302e1220 */ /* 0x001fe20000410000 */
[----:B------:R-:W-:-:S03]  /*7710*/  @P1 FMUL.FTZ R47, R47, 0.5 ;  /* 0x3f0000002f2f1820 */ /* 0x000fc60000410000 */
[----:B------:R-:W-:-:S04]  /*7720*/  @P1 FADD.FTZ R6, -R46, -RZ ;  /* 0x800000ff2e061221 */ /* 0x000fc80000010100 */
[----:B------:R-:W-:-:S04]  /*7730*/  @P1 FFMA R6, R46, R6, R48 ;  /* 0x000000062e061223 */ /* 0x000fc80000000030 */
[----:B------:R-:W-:Y:S01]  /*7740*/  @P1 FFMA R6, R6, R47, R46 ;  /* 0x0000002f06061223 */ /* 0x000fe2000000002e */
[----:B------:R-:W-:-:S03]  /*7750*/  @!P1 MOV R46, R5 ;  /* 0x00000005002e9202 */ /* 0x000fc60000000f00 */
[----:B------:R-:W-:-:S07]  /*7760*/  @P1 FMUL.FTZ R46, R6, 2.3283064365386962891e-10 ;  /* 0x2f800000062e1820 */ /* 0x000fce0000410000 */
.L_x_406:
[----:B------:R-:W-:-:S04]  /*7770*/  HFMA2 R5, -RZ, RZ, 0, 0 ;  /* 0x00000000ff057431 */ /* 0x000fc800000001ff */
[----:B------:R-:W-:Y:S05]  /*7780*/  RET.REL.NODEC R4 `(_Z13render_kernelP6float3P9GPUSphereiP8GPULighti9GPUCameraiiii) ;  /* 0xffffff88041c7950 */ /* 0x000fea0003c3ffff */
        .weak           $__internal_4_$__cuda_sm3x_div_rn_noftz_f32_slowpath
        .type           $__internal_4_$__cuda_sm3x_div_rn_noftz_f32_slowpath,@function
        .size           $__internal_4_$__cuda_sm3x_div_rn_noftz_f32_slowpath,(.L_x_423 - $__internal_4_$__cuda_sm3x_div_rn_noftz_f32_slowpath)
$__internal_4_$__cuda_sm3x_div_rn_noftz_f32_slowpath:
        /* <DEDUP_REMOVED lines=34> */
.L_x_408:
[----:B------:R-:W-:Y:S01]  /*79b0*/  LEA R49, R46, 0xc0800000, 0x17 ;  /* 0xc08000002e317811 */ /* 0x000fe200078eb8ff */
[----:B------:R-:W-:Y:S01]  /*79c0*/  BSSY.RECONVERGENT B1, `(.L_x_413) ;  /* 0x0000036000017945 */ /* 0x000fe20003800200 */
[----:B------:R-:W-:Y:S02]  /*79d0*/  IADD3 R50, PT, PT, R48, -0x7f, RZ ;  /* 0xffffff8130327810 */ /* 0x000fe40007ffe0ff */
[----:B------:R-:W-:Y:S02]  /*79e0*/  IADD3 R49, PT, PT, -R49, R4, RZ ;  /* 0x0000000431317210 */ /* 0x000fe40007ffe1ff */
[----:B------:R-:W-:Y:S02]  /*79f0*/  IADD3 R46, PT, PT, R50, 0x7f, -R46 ;  /* 0x0000007f322e7810 */ /* 0x000fe40007ffe82e */
[----:B------:R0:W1:Y:S02]  /*7a00*/  MUFU.RCP R4, R49 ;  /* 0x0000003100047308 */ /* 0x0000640000001000 */
[----:B------:R-:W-:Y:S01]  /*7a10*/  IADD3 R47, PT, PT, R46, R47, RZ ;  /* 0x0000002f2e2f7210 */ /* 0x000fe20007ffe0ff */
[----:B0-----:R-:W-:-:S04]  /*7a20*/  FADD.FTZ R49, -R49, -RZ ;  /* 0x800000ff31317221 */ /* 0x001fc80000010100 */
[----:B-1----:R-:W-:-:S04]  /*7a30*/  FFMA R48, R4, R49, 1 ;  /* 0x3f80000004307423 */ /* 0x002fc80000000031 */
[----:B------:R-:W-:Y:S01]  /*7a40*/  FFMA R48, R4, R48, R4 ;  /* 0x0000003004307223 */ /* 0x000fe20000000004 */
[----:B------:R-:W-:-:S04]  /*7a50*/  IMAD R4, R50, -0x800000, R5 ;  /* 0xff80000032047824 */ /* 0x000fc800078e0205 */
        /* <DEDUP_REMOVED lines=18> */
[CCC-:B------:R-:W-:Y:S01]  /*7b80*/  FFMA.RP R47, R48.reuse, R4.reuse, R50.reuse ;  /* 0x00000004302f7223 */ /* 0x1c0fe20000008032 */
[CCC-:B------:R-:W-:Y:S01]  /*7b90*/  FFMA.RM R49, R48.reuse, R4.reuse, R50.reuse ;  /* 0x0000000430317223 */ /* 0x1c0fe20000004032 */
[----:B------:R-:W-:Y:S01]  /*7ba0*/  FFMA.RZ R4, R48, R4, R50 ;  /* 0x0000000430047223 */ /* 0x000fe2000000c032 */
[C---:B------:R-:W-:Y:S02]  /*7bb0*/  ISETP.NE.AND P4, PT, R46.reuse, RZ, PT ;  /* 0x000000ff2e00720c */ /* 0x040fe40003f85270 */
[----:B------:R-:W-:Y:S02]  /*7bc0*/  ISETP.NE.AND P2, PT, R46, RZ, PT ;  /* 0x000000ff2e00720c */ /* 0x000fe40003f45270 */
[----:B------:R-:W-:Y:S02]  /*7bd0*/  LOP3.LUT R4, R4, 0x7fffff, RZ, 0xc0, !PT ;  /* 0x007fffff04047812 */ /* 0x000fe400078ec0ff */
[----:B------:R-:W-:Y:S02]  /*7be0*/  FSETP.NEU.FTZ.AND P1, PT, R47, R49, PT ;  /* 0x000000312f00720b */ /* 0x000fe40003f3d000 */
[----:B------:R-:W-:-:S02]  /*7bf0*/  LOP3.LUT R47, R4, 0x800000, RZ, 0xfc, !PT ;  /* 0x00800000042f7812 */ /* 0x000fc400078efcff */
[C---:B------:R-:W-:Y:S02]  /*7c00*/  IADD3 R4, PT, PT, R46.reuse, 0x20, RZ ;  /* 0x000000202e047810 */ /* 0x040fe40007ffe0ff */
        /* <DEDUP_REMOVED lines=13> */
.L_x_415:
[----:B------:R-:W-:-:S04]  /*7ce0*/  LOP3.LUT R5, R5, 0x80000000, RZ, 0xc0, !PT ;  /* 0x8000000005057812 */ /* 0x000fc800078ec0ff */
[----:B------:R-:W-:Y:S01]  /*7cf0*/  LOP3.LUT R5, R5, 0x7f800000, RZ, 0xfc, !PT ;  /* 0x7f80000005057812 */ /* 0x000fe200078efcff */
[----:B------:R-:W-:Y:S06]  /*7d00*/  BRA `(.L_x_416) ;  /* 0x0000000000047947 */ /* 0x000fec0003800000 */
.L_x_414:
[----:B------:R-:W-:-:S07]  /*7d10*/  LEA R5, R47, R5, 0x17 ;  /* 0x000000052f057211 */ /* 0x000fce00078eb8ff */
.L_x_416:
[----:B------:R-:W-:Y:S05]  /*7d20*/  BSYNC.RECONVERGENT B1 ;  /* 0x0000000000017941 */ /* 0x000fea0003800200 */
.L_x_413:
[----:B------:R-:W-:Y:S01]  /*7d30*/  MOV R4, R5 ;  /* 0x0000000500047202 */ /* 0x000fe20000000f00 */
[----:B------:R-:W-:Y:S06]  /*7d40*/  BRA `(.L_x_417) ;  /* 0x0000000000207947 */ /* 0x000fec0003800000 */
.L_x_412:
[----:B------:R-:W-:-:S04]  /*7d50*/  LOP3.LUT R4, R4, 0x80000000, R5, 0x48, !PT ;  /* 0x8000000004047812 */ /* 0x000fc800078e4805 */
[----:B------:R-:W-:Y:S01]  /*7d60*/  LOP3.LUT R4, R4, 0x7f800000, RZ, 0xfc, !PT ;  /* 0x7f80000004047812 */ /* 0x000fe200078efcff */
[----:B------:R-:W-:Y:S06]  /*7d70*/  BRA `(.L_x_417) ;  /* 0x0000000000147947 */ /* 0x000fec0003800000 */
.L_x_411:
[----:B------:R-:W-:Y:S01]  /*7d80*/  LOP3.LUT R4, R4, 0x80000000, R5, 0x48, !PT ;  /* 0x8000000004047812 */ /* 0x000fe200078e4805 */
[----:B------:R-:W-:Y:S06]  /*7d90*/  BRA `(.L_x_417) ;  /* 0x00000000000c7947 */ /* 0x000fec0003800000 */
.L_x_410:
[----:B------:R-:W0:Y:S01]  /*7da0*/  MUFU.RSQ R4, -QNAN ;  /* 0xffc0000000047908 */ /* 0x000e220000001400 */
[----:B------:R-:W-:Y:S05]  /*7db0*/  BRA `(.L_x_417) ;  /* 0x0000000000047947 */ /* 0x000fea0003800000 */
.L_x_409:
[----:B------:R-:W-:-:S07]  /*7dc0*/  FADD.FTZ R4, R5, R4 ;  /* 0x0000000405047221 */ /* 0x000fce0000010000 */
.L_x_417:
[----:B------:R-:W-:Y:S05]  /*7dd0*/  BSYNC.RECONVERGENT B0 ;  /* 0x0000000000007941 */ /* 0x000fea0003800200 */
.L_x_407:
[----:B------:R-:W-:Y:S01]  /*7de0*/  HFMA2 R47, -RZ, RZ, 0, 0 ;  /* 0x00000000ff2f7431 */ /* 0x000fe200000001ff */
[----:B------:R-:W-:-:S04]  /*7df0*/  MOV R46, R6 ;  /* 0x00000006002e7202 */ /* 0x000fc80000000f00 */
[----:B0-----:R-:W-:Y:S05]  /*7e00*/  RET.REL.NODEC R46 `(_Z13render_kernelP6float3P9GPUSphereiP8GPULighti9GPUCameraiiii) ;  /* 0xffffff802e7c7950 */ /* 0x001fea0003c3ffff */
.L_x_418:
        /* <DEDUP_REMOVED lines=15> */
.L_x_423:


//--------------------- .nv.global.init           --------------------------
	.section	.nv.global.init,"aw",@progbits
	.align	4
.nv.global.init:
	.type		mrg32k3aM1SubSeq,@object
	.size		mrg32k3aM1SubSeq,(mrg32k3aM2SubSeq - mrg32k3aM1SubSeq)
mrg32k3aM1SubSeq:
        /*0000*/ 	.byte	0x0b, 0xcc, 0xee, 0x04, 0x73, 0x29, 0x8b, 0x6f, 0xf6, 0x53, 0x03, 0xf6, 0x23, 0xf6, 0xea, 0xda
        /* <DEDUP_REMOVED lines=125> */
	.type		mrg32k3aM2SubSeq,@object
	.size		mrg32k3aM2SubSeq,(mrg32k3aM1 - mrg32k3aM2SubSeq)
mrg32k3aM2SubSeq:
        /* <DEDUP_REMOVED lines=126> */
	.type		mrg32k3aM1,@object
	.size		mrg32k3aM1,(mrg32k3aM1Seq - mrg32k3aM1)
mrg32k3aM1:
        /* <DEDUP_REMOVED lines=144> */
	.type		mrg32k3aM1Seq,@object
	.size		mrg32k3aM1Seq,(mrg32k3aM2 - mrg32k3aM1Seq)
mrg32k3aM1Seq:
        /* <DEDUP_REMOVED lines=144> */
	.type		mrg32k3aM2,@object
	.size		mrg32k3aM2,(mrg32k3aM2Seq - mrg32k3aM2)
mrg32k3aM2:
        /* <DEDUP_REMOVED lines=144> */
	.type		mrg32k3aM2Seq,@object
	.size		mrg32k3aM2Seq,(precalc_xorwow_matrix - mrg32k3aM2Seq)
mrg32k3aM2Seq:
        /* <DEDUP_REMOVED lines=144> */
	.type		precalc_xorwow_matrix,@object
	.size		precalc_xorwow_matrix,(precalc_xorwow_offset_matrix - precalc_xorwow_matrix)
precalc_xorwow_matrix:
        /* <DEDUP_REMOVED lines=6400> */
	.type		precalc_xorwow_offset_matrix,@object
	.size		precalc_xorwow_offset_matrix,(.L_1 - precalc_xorwow_offset_matrix)
precalc_xorwow_offset_matrix:
        /* <DEDUP_REMOVED lines=6400> */
.L_1:


//--------------------- .nv.shared._Z23render_kernel_optimizedP6float3P9GPUSphereiP8GPULighti9GPUCameraiii --------------------------
	.section	.nv.shared._Z23render_kernel_optimizedP6float3P9GPUSphereiP8GPULighti9GPUCameraiii,"aw",@nobits
	.sectionflags	@""
	.align	16
	.zero		1024


//--------------------- .nv.shared.reserved.0     --------------------------
	.section	.nv.shared.reserved.0,"aw",@nobits
	.weak		__nv_reservedSMEM_offset_0_alias
	.size		__nv_reservedSMEM_offset_0_alias, 0, 64
	.other		__nv_reservedSMEM_offset_0_alias,@"STO_CUDA_RESERVED_SHARED STV_DEFAULT"
__nv_reservedSMEM_offset_0_alias:
	.zero		0
	.zero		64


//--------------------- .nv.shared._Z13render_kernelP6float3P9GPUSphereiP8GPULighti9GPUCameraiiii --------------------------
	.section	.nv.shared._Z13render_kernelP6float3P9GPUSphereiP8GPULighti9GPUCameraiiii,"aw",@nobits
	.sectionflags	@""
	.align	16
	.zero		1024


//--------------------- .nv.constant0._Z23render_kernel_optimizedP6float3P9GPUSphereiP8GPULighti9GPUCameraiii --------------------------
	.section	.nv.constant0._Z23render_kernel_optimizedP6float3P9GPUSphereiP8GPULighti9GPUCameraiii,"a",@progbits
	.sectionflags	@""
	.align	4
.nv.constant0._Z23render_kernel_optimizedP6float3P9GPUSphereiP8GPULighti9GPUCameraiii:
	.zero		992


//--------------------- .nv.constant0._Z13render_kernelP6float3P9GPUSphereiP8GPULighti9GPUCameraiiii --------------------------
	.section	.nv.constant0._Z13render_kernelP6float3P9GPUSphereiP8GPULighti9GPUCameraiiii,"a",@progbits
	.sectionflags	@""
	.align	4
.nv.constant0._Z13render_kernelP6float3P9GPUSphereiP8GPULighti9GPUCameraiiii:
	.zero		996


//--------------------- SYMBOLS --------------------------

	.type		.nv.reservedSmem.offset0,@object
	.size		.nv.reservedSmem.offset0,0x4
	.type		.nv.reservedSmem.cap,@object
	.size		.nv.reservedSmem.cap,0x4
